// auto-generated by cutlass_sweep.gemm — config: {"arch": "sm_100", "cluster_m": 1, "cluster_n": 1, "dtype": "int8", "stages": 3, "tile_k": 32, "tile_m": 128, "tile_n": 64}
#include "cutlass/cutlass.h"
#include "cutlass/gemm/collective/collective_builder.hpp"
#include "cutlass/gemm/device/gemm_universal_adapter.h"
#include "cutlass/gemm/kernel/gemm_universal.hpp"
#include "cutlass/epilogue/collective/collective_builder.hpp"

using ElemA = int8_t;
using ElemB = int8_t;
using ElemCD = int8_t;
using Acc  = int32_t;
using TileShape    = cute::Shape<cute::_128, cute::_64, cute::_32>;
using ClusterShape = cute::Shape<cute::_1, cute::_1, cute::_1>;

using CollectiveEpilogue = typename cutlass::epilogue::collective::CollectiveBuilder<
    cutlass::arch::Sm100, cutlass::arch::OpClassTensorOp,
    TileShape, ClusterShape,
    cutlass::epilogue::collective::EpilogueTileAuto,
    Acc, Acc,
    ElemCD, cutlass::layout::RowMajor, 128 / cutlass::sizeof_bits<ElemCD>::value,
    ElemCD, cutlass::layout::RowMajor, 128 / cutlass::sizeof_bits<ElemCD>::value,
    cutlass::epilogue::collective::EpilogueScheduleAuto
  >::CollectiveOp;

using CollectiveMainloop = typename cutlass::gemm::collective::CollectiveBuilder<
    cutlass::arch::Sm100, cutlass::arch::OpClassTensorOp,
    ElemA, cutlass::layout::RowMajor, 128 / cutlass::sizeof_bits<ElemA>::value,
    ElemB, cutlass::layout::ColumnMajor, 128 / cutlass::sizeof_bits<ElemB>::value,
    Acc,
    TileShape, ClusterShape,
    cutlass::gemm::collective::StageCount<3>,
    cutlass::gemm::collective::KernelScheduleAuto
  >::CollectiveOp;

using GemmKernel = cutlass::gemm::kernel::GemmUniversal<
    cute::Shape<int,int,int,int>,
    CollectiveMainloop,
    CollectiveEpilogue
>;
using Gemm = cutlass::gemm::device::GemmUniversalAdapter<GemmKernel>;

// Force the device kernel symbol into the cubin without needing a host main.
auto* _anchor = &cutlass::device_kernel<GemmKernel>;


// ===== COMPILED SASS (sm_100a) =====

	.target	sm_100a

	.elftype	@"ET_EXEC"


//--------------------- .note.nv.tkinfo           --------------------------
	.section	.note.nv.tkinfo,"",@"SHT_NOTE"
	.sectionflags	@"SHF_NOTE_NV_TKINFO"
	.tkinfo
        /*0018*/ 	.word	0x00000002
        /*0030*/ 	.string	""
        /*0030*/ 	.string	"ptxas"
        /*0030*/ 	.string	"Cuda compilation tools, release 13.0, V13.0.88"
        /*0030*/ 	.string	"Build cuda_13.0.r13.0/compiler.36424714_0"
        /*0030*/ 	.string	"-arch sm_100a -m 64 "



//--------------------- .note.nv.cuinfo           --------------------------
	.section	.note.nv.cuinfo,"",@"SHT_NOTE"
	.sectionflags	@"SHF_NOTE_NV_CUINFO"
        /*0018*/ 	.short	0x0002
        /*001a*/ 	.short	0x0064
        /*001c*/ 	.short	0x0082
	.zero		2


//--------------------- .nv.info                  --------------------------
	.section	.nv.info,"",@"SHT_CUDA_INFO"
	.align	4


	//----- nvinfo : EIATTR_REGCOUNT
	.align		4
        /*0000*/ 	.byte	0x04, 0x2f
        /*0002*/ 	.short	(.L_19 - .L_18)
	.align		4
.L_18:
        /*0004*/ 	.word	index@(_ZN7cutlass13device_kernelINS_4gemm6kernel13GemmUniversalIN4cute5tupleIJiiiiEEENS1_10collective13CollectiveMmaINS1_35MainloopSm100TmaUmmaWarpSpecializedILi3ELi2ELi4ENS5_IJNS4_1CILi1EEESB_SB_EEEEENS5_IJNSA_ILi128EEENSA_ILi64EEENSA_ILi32EEEEEEaNS5_IJlSB_lEEEaSI_NS4_8TiledMMAINS4_8MMA_AtomIJNS4_15SM100_MMA_S8_SSIaaiLi128ELi64ELNS4_4UMMA5MajorE0ELSN_0ELNSM_8SaturateE0EEEEEENS4_6LayoutISC_NS5_IJNSA_ILi0EEESS_SS_EEEEENS5_IJNS4_10UnderscoreESV_SV_EEEEENS4_13SM90_TMA_LOADENS4_14ComposedLayoutINS4_7SwizzleILi1ELi4ELi3EEENS4_18smem_ptr_flag_bitsILi8EEENSR_INS5_IJNSA_ILi8EEESG_EEENS5_IJSG_SB_EEEEEEEvNS4_8identityESY_S18_vS19_EENS_8epilogue10collective18CollectiveEpilogueINS1B_23Sm100TmaWarpSpecializedILi1ELi1ELi64ELb0ELb0EEEJSH_NS5_IJNSR_ISE_SB_EENSR_ISF_SB_EEEEEaSI_aSI_NS1B_6fusion15FusionCallbacksIS1F_NS1J_17LinearCombinationIaiaiLNS_15FloatRoundStyleE2EEESH_S1I_JEEENS4_5SM1004TMEM4LOAD26SM100_TMEM_LOAD_32dp32b64xESY_NSZ_INS10_ILi2ELi4ELi3EEES13_NSR_INS5_IJS14_SF_EEENS5_IJSF_SB_EEEEEEENS4_39AutoVectorizingCopyWithAssumedAlignmentILi128EEENS4_14SM90_TMA_STOREES1X_S1Z_S1Z_EEEvvEEEEvNT_6ParamsE)
        /*0008*/ 	.word	0x000000c6


	//----- nvinfo : EIATTR_FRAME_SIZE
	.align		4
.L_19:
        /*000c*/ 	.byte	0x04, 0x11
        /*000e*/ 	.short	(.L_21 - .L_20)
	.align		4
.L_20:
        /*0010*/ 	.word	index@($__internal_2_$__cuda_sm10x_tcgen05_guardrail_trap_unallocated_columns_being_dealloced)
        /*0014*/ 	.word	0x00000000


	//----- nvinfo : EIATTR_FRAME_SIZE
	.align		4
.L_21:
        /*0018*/ 	.byte	0x04, 0x11
        /*001a*/ 	.short	(.L_23 - .L_22)
	.align		4
.L_22:
        /*001c*/ 	.word	index@($__internal_1_$__cuda_sm10x_tcgen05_guardrail_trap_phase_invalid_during_alloc)
        /*0020*/ 	.word	0x00000000


	//----- nvinfo : EIATTR_FRAME_SIZE
	.align		4
.L_23:
        /*0024*/ 	.byte	0x04, 0x11
        /*0026*/ 	.short	(.L_25 - .L_24)
	.align		4
.L_24:
        /*0028*/ 	.word	index@($__internal_0_$__cuda_sm10x_tcgen05_guardrail_trap_col_being_dealloced_not_returned_by_alloc)
        /*002c*/ 	.word	0x00000000


	//----- nvinfo : EIATTR_FRAME_SIZE
	.align		4
.L_25:
        /*0030*/ 	.byte	0x04, 0x11
        /*0032*/ 	.short	(.L_27 - .L_26)
	.align		4
.L_26:
        /*0034*/ 	.word	index@(_ZN7cutlass13device_kernelINS_4gemm6kernel13GemmUniversalIN4cute5tupleIJiiiiEEENS1_10collective13CollectiveMmaINS1_35MainloopSm100TmaUmmaWarpSpecializedILi3ELi2ELi4ENS5_IJNS4_1CILi1EEESB_SB_EEEEENS5_IJNSA_ILi128EEENSA_ILi64EEENSA_ILi32EEEEEEaNS5_IJlSB_lEEEaSI_NS4_8TiledMMAINS4_8MMA_AtomIJNS4_15SM100_MMA_S8_SSIaaiLi128ELi64ELNS4_4UMMA5MajorE0ELSN_0ELNSM_8SaturateE0EEEEEENS4_6LayoutISC_NS5_IJNSA_ILi0EEESS_SS_EEEEENS5_IJNS4_10UnderscoreESV_SV_EEEEENS4_13SM90_TMA_LOADENS4_14ComposedLayoutINS4_7SwizzleILi1ELi4ELi3EEENS4_18smem_ptr_flag_bitsILi8EEENSR_INS5_IJNSA_ILi8EEESG_EEENS5_IJSG_SB_EEEEEEEvNS4_8identityESY_S18_vS19_EENS_8epilogue10collective18CollectiveEpilogueINS1B_23Sm100TmaWarpSpecializedILi1ELi1ELi64ELb0ELb0EEEJSH_NS5_IJNSR_ISE_SB_EENSR_ISF_SB_EEEEEaSI_aSI_NS1B_6fusion15FusionCallbacksIS1F_NS1J_17LinearCombinationIaiaiLNS_15FloatRoundStyleE2EEESH_S1I_JEEENS4_5SM1004TMEM4LOAD26SM100_TMEM_LOAD_32dp32b64xESY_NSZ_INS10_ILi2ELi4ELi3EEES13_NSR_INS5_IJS14_SF_EEENS5_IJSF_SB_EEEEEEENS4_39AutoVectorizingCopyWithAssumedAlignmentILi128EEENS4_14SM90_TMA_STOREES1X_S1Z_S1Z_EEEvvEEEEvNT_6ParamsE)
        /*0038*/ 	.word	0x00000000


	//----- nvinfo : EIATTR_MIN_STACK_SIZE
	.align		4
.L_27:
        /*003c*/ 	.byte	0x04, 0x12
        /*003e*/ 	.short	(.L_29 - .L_28)
	.align		4
.L_28:
        /*0040*/ 	.word	index@(_ZN7cutlass13device_kernelINS_4gemm6kernel13GemmUniversalIN4cute5tupleIJiiiiEEENS1_10collective13CollectiveMmaINS1_35MainloopSm100TmaUmmaWarpSpecializedILi3ELi2ELi4ENS5_IJNS4_1CILi1EEESB_SB_EEEEENS5_IJNSA_ILi128EEENSA_ILi64EEENSA_ILi32EEEEEEaNS5_IJlSB_lEEEaSI_NS4_8TiledMMAINS4_8MMA_AtomIJNS4_15SM100_MMA_S8_SSIaaiLi128ELi64ELNS4_4UMMA5MajorE0ELSN_0ELNSM_8SaturateE0EEEEEENS4_6LayoutISC_NS5_IJNSA_ILi0EEESS_SS_EEEEENS5_IJNS4_10UnderscoreESV_SV_EEEEENS4_13SM90_TMA_LOADENS4_14ComposedLayoutINS4_7SwizzleILi1ELi4ELi3EEENS4_18smem_ptr_flag_bitsILi8EEENSR_INS5_IJNSA_ILi8EEESG_EEENS5_IJSG_SB_EEEEEEEvNS4_8identityESY_S18_vS19_EENS_8epilogue10collective18CollectiveEpilogueINS1B_23Sm100TmaWarpSpecializedILi1ELi1ELi64ELb0ELb0EEEJSH_NS5_IJNSR_ISE_SB_EENSR_ISF_SB_EEEEEaSI_aSI_NS1B_6fusion15FusionCallbacksIS1F_NS1J_17LinearCombinationIaiaiLNS_15FloatRoundStyleE2EEESH_S1I_JEEENS4_5SM1004TMEM4LOAD26SM100_TMEM_LOAD_32dp32b64xESY_NSZ_INS10_ILi2ELi4ELi3EEES13_NSR_INS5_IJS14_SF_EEENS5_IJSF_SB_EEEEEEENS4_39AutoVectorizingCopyWithAssumedAlignmentILi128EEENS4_14SM90_TMA_STOREES1X_S1Z_S1Z_EEEvvEEEEvNT_6ParamsE)
        /*0044*/ 	.word	0x00000000
.L_29:


//--------------------- .nv.compat                --------------------------
	.section	.nv.compat,"",@"SHT_CUDA_COMPAT_INFO"
	.align	4
        /*0000*/ 	.byte	0x02, 0x09, 0x01, 0x00, 0x02, 0x02, 0x03, 0x00, 0x02, 0x05, 0x06, 0x00, 0x03, 0x07, 0x01, 0x01
        /*0010*/ 	.byte	0x02, 0x03, 0x01, 0x00, 0x02, 0x06, 0x01, 0x00, 0x04, 0x0b, 0x08, 0x00, 0x01, 0x00, 0x00, 0x00
        /*0020*/ 	.byte	0x00, 0x00, 0x00, 0x00


//--------------------- .nv.info._ZN7cutlass13device_kernelINS_4gemm6kernel13GemmUniversalIN4cute5tupleIJiiiiEEENS1_10collective13CollectiveMmaINS1_35MainloopSm100TmaUmmaWarpSpecializedILi3ELi2ELi4ENS5_IJNS4_1CILi1EEESB_SB_EEEEENS5_IJNSA_ILi128EEENSA_ILi64EEENSA_ILi32EEEEEEaNS5_IJlSB_lEEEaSI_NS4_8TiledMMAINS4_8MMA_AtomIJNS4_15SM100_MMA_S8_SSIaaiLi128ELi64ELNS4_4UMMA5MajorE0ELSN_0ELNSM_8SaturateE0EEEEEENS4_6LayoutISC_NS5_IJNSA_ILi0EEESS_SS_EEEEENS5_IJNS4_10UnderscoreESV_SV_EEEEENS4_13SM90_TMA_LOADENS4_14ComposedLayoutINS4_7SwizzleILi1ELi4ELi3EEENS4_18smem_ptr_flag_bitsILi8EEENSR_INS5_IJNSA_ILi8EEESG_EEENS5_IJSG_SB_EEEEEEEvNS4_8identityESY_S18_vS19_EENS_8epilogue10collective18CollectiveEpilogueINS1B_23Sm100TmaWarpSpecializedILi1ELi1ELi64ELb0ELb0EEEJSH_NS5_IJNSR_ISE_SB_EENSR_ISF_SB_EEEEEaSI_aSI_NS1B_6fusion15FusionCallbacksIS1F_NS1J_17LinearCombinationIaiaiLNS_15FloatRoundStyleE2EEESH_S1I_JEEENS4_5SM1004TMEM4LOAD26SM100_TMEM_LOAD_32dp32b64xESY_NSZ_INS10_ILi2ELi4ELi3EEES13_NSR_INS5_IJS14_SF_EEENS5_IJSF_SB_EEEEEEENS4_39AutoVectorizingCopyWithAssumedAlignmentILi128EEENS4_14SM90_TMA_STOREES1X_S1Z_S1Z_EEEvvEEEEvNT_6ParamsE --------------------------
	.section	.nv.info._ZN7cutlass13device_kernelINS_4gemm6kernel13GemmUniversalIN4cute5tupleIJiiiiEEENS1_10collective13CollectiveMmaINS1_35MainloopSm100TmaUmmaWarpSpecializedILi3ELi2ELi4ENS5_IJNS4_1CILi1EEESB_SB_EEEEENS5_IJNSA_ILi128EEENSA_ILi64EEENSA_ILi32EEEEEEaNS5_IJlSB_lEEEaSI_NS4_8TiledMMAINS4_8MMA_AtomIJNS4_15SM100_MMA_S8_SSIaaiLi128ELi64ELNS4_4UMMA5MajorE0ELSN_0ELNSM_8SaturateE0EEEEEENS4_6LayoutISC_NS5_IJNSA_ILi0EEESS_SS_EEEEENS5_IJNS4_10UnderscoreESV_SV_EEEEENS4_13SM90_TMA_LOADENS4_14ComposedLayoutINS4_7SwizzleILi1ELi4ELi3EEENS4_18smem_ptr_flag_bitsILi8EEENSR_INS5_IJNSA_ILi8EEESG_EEENS5_IJSG_SB_EEEEEEEvNS4_8identityESY_S18_vS19_EENS_8epilogue10collective18CollectiveEpilogueINS1B_23Sm100TmaWarpSpecializedILi1ELi1ELi64ELb0ELb0EEEJSH_NS5_IJNSR_ISE_SB_EENSR_ISF_SB_EEEEEaSI_aSI_NS1B_6fusion15FusionCallbacksIS1F_NS1J_17LinearCombinationIaiaiLNS_15FloatRoundStyleE2EEESH_S1I_JEEENS4_5SM1004TMEM4LOAD26SM100_TMEM_LOAD_32dp32b64xESY_NSZ_INS10_ILi2ELi4ELi3EEES13_NSR_INS5_IJS14_SF_EEENS5_IJSF_SB_EEEEEEENS4_39AutoVectorizingCopyWithAssumedAlignmentILi128EEENS4_14SM90_TMA_STOREES1X_S1Z_S1Z_EEEvvEEEEvNT_6ParamsE,"",@"SHT_CUDA_INFO"
	.sectionflags	@""
	.align	4


	//----- nvinfo : EIATTR_CUDA_API_VERSION
	.align		4
        /*0000*/ 	.byte	0x04, 0x37
        /*0002*/ 	.short	(.L_31 - .L_30)
.L_30:
        /*0004*/ 	.word	0x00000082


	//----- nvinfo : EIATTR_KPARAM_INFO
	.align		4
.L_31:
        /*0008*/ 	.byte	0x04, 0x17
        /*000a*/ 	.short	(.L_33 - .L_32)
.L_32:
        /*000c*/ 	.word	0x00000000
        /*0010*/ 	.short	0x0000
        /*0012*/ 	.short	0x0000
        /*0014*/ 	.byte	0x00, 0xf0, 0x01, 0x20


	//----- nvinfo : EIATTR_AT_ENTRY_FRAGMENTS
	.align		4
.L_33:
        /*0018*/ 	.byte	0x04, 0x4f
        /*001a*/ 	.short	(.L_35 - .L_34)


	//   ....[0]....
.L_34:
        /*001c*/ 	.word	0x00000006


	//----- nvinfo : EIATTR_RESERVED_SMEM_USED
	.align		4
.L_35:
        /*0020*/ 	.byte	0x01, 0x41
	.zero		2


	//----- nvinfo : EIATTR_SPARSE_MMA_MASK
	.align		4
        /*0024*/ 	.byte	0x03, 0x50
        /*0026*/ 	.short	0x0000


	//----- nvinfo : EIATTR_TCGEN05_1CTA_USED
	.align		4
        /*0028*/ 	.byte	0x01, 0x51
	.zero		2


	//----- nvinfo : EIATTR_MAXREG_COUNT
	.align		4
        /*002c*/ 	.byte	0x03, 0x1b
        /*002e*/ 	.short	0x00ff


	//----- nvinfo : EIATTR_NUM_BARRIERS
	.align		4
        /*0030*/ 	.byte	0x02, 0x4c
        /*0032*/ 	.byte	0x07
	.zero		1


	//----- nvinfo : EIATTR_EXTERNS
	.align		4
        /*0034*/ 	.byte	0x04, 0x0f
        /*0036*/ 	.short	(.L_37 - .L_36)


	//   ....[0]....
	.align		4
.L_36:
        /*0038*/ 	.word	index@(__assertfail)


	//----- nvinfo : EIATTR_MERCURY_ISA_VERSION
	.align		4
.L_37:
        /*003c*/ 	.byte	0x03, 0x5f
        /*003e*/ 	.short	0x0101


	//----- nvinfo : EIATTR_INT_WARP_WIDE_INSTR_OFFSETS
	.align		4
        /*0040*/ 	.byte	0x04, 0x31
        /*0042*/ 	.short	(.L_39 - .L_38)


	//   ....[0]....
.L_38:
        /*0044*/ 	.word	0x00001d70


	//   ....[1]....
        /*0048*/ 	.word	0x000035e0


	//   ....[2]....
        /*004c*/ 	.word	0x00003600


	//   ....[3]....
        /*0050*/ 	.word	0x00003630


	//   ....[4]....
        /*0054*/ 	.word	0x00004040


	//   ....[5]....
        /*0058*/ 	.word	0x00004130


	//----- nvinfo : EIATTR_COOP_GROUP_MASK_REGIDS
	.align		4
.L_39:
        /*005c*/ 	.byte	0x04, 0x29
        /*005e*/ 	.short	(.L_41 - .L_40)


	//   ....[0]....
.L_40:
        /*0060*/ 	.word	0xffffffff


	//   ....[1]....
        /*0064*/ 	.word	0xffffffff


	//   ....[2]....
        /*0068*/ 	.word	0xffffffff


	//   ....[3]....
        /*006c*/ 	.word	0xffffffff


	//   ....[4]....
        /*0070*/ 	.word	0xffffffff


	//   ....[5]....
        /*0074*/ 	.word	0xffffffff


	//   ....[6]....
        /*0078*/ 	.word	0xffffffff


	//   ....[7]....
        /*007c*/ 	.word	0xffffffff


	//   ....[8]....
        /*0080*/ 	.word	0xffffffff


	//   ....[9]....
        /*0084*/ 	.word	0xffffffff


	//   ....[10]....
        /*0088*/ 	.word	0xffffffff


	//   ....[11]....
        /*008c*/ 	.word	0xffffffff


	//   ....[12]....
        /*0090*/ 	.word	0xffffffff


	//----- nvinfo : EIATTR_COOP_GROUP_INSTR_OFFSETS
	.align		4
.L_41:
        /*0094*/ 	.byte	0x04, 0x28
        /*0096*/ 	.short	(.L_43 - .L_42)


	//   ....[0]....
.L_42:
        /*0098*/ 	.word	0x00000090


	//   ....[1]....
        /*009c*/ 	.word	0x000004d0


	//   ....[2]....
        /*00a0*/ 	.word	0x00000620


	//   ....[3]....
        /*00a4*/ 	.word	0x00000760


	//   ....[4]....
        /*00a8*/ 	.word	0x00000860


	//   ....[5]....
        /*00ac*/ 	.word	0x000009d0


	//   ....[6]....
        /*00b0*/ 	.word	0x00000b70


	//   ....[7]....
        /*00b4*/ 	.word	0x00001c50


	//   ....[8]....
        /*00b8*/ 	.word	0x000029a0


	//   ....[9]....
        /*00bc*/ 	.word	0x00002bb0


	//   ....[10]....
        /*00c0*/ 	.word	0x00002be0


	//   ....[11]....
        /*00c4*/ 	.word	0x000034c0


	//   ....[12]....
        /*00c8*/ 	.word	0x000036f0


	//----- nvinfo : EIATTR_VRC_CTA_INIT_COUNT
	.align		4
.L_43:
        /*00cc*/ 	.byte	0x02, 0x4a
        /*00ce*/ 	.byte	0x80
	.zero		1


	//----- nvinfo : EIATTR_SYSCALL_OFFSETS
	.align		4
        /*00d0*/ 	.byte	0x04, 0x46
        /*00d2*/ 	.short	(.L_45 - .L_44)


	//   ....[0]....
.L_44:
        /*00d4*/ 	.word	0x00004b60


	//   ....[1]....
        /*00d8*/ 	.word	0x00004ca0


	//   ....[2]....
        /*00dc*/ 	.word	0x00005440


	//----- nvinfo : EIATTR_MBARRIER_INSTR_OFFSETS
	.align		4
.L_45:
        /*00e0*/ 	.byte	0x04, 0x39
        /*00e2*/ 	.short	(.L_47 - .L_46)


	//   ....[0]....
.L_46:
        /*00e4*/ 	.word	0x000005b0
        /*00e8*/ 	.word	0x000000ff
        /*00ec*/ 	.word	0x00000000
        /*00f0*/ 	.short	0x0100
        /*00f2*/ 	.byte	0x05
	.zero		1


	//   ....[1]....
        /*00f4*/ 	.word	0x000005c0
        /*00f8*/ 	.word	0x000000ff
        /*00fc*/ 	.word	0x00000018
        /*0100*/ 	.short	0x0100
        /*0102*/ 	.byte	0x05
	.zero		1


	//   ....[2]....
        /*0104*/ 	.word	0x000005d0
        /*0108*/ 	.word	0x000000ff
        /*010c*/ 	.word	0x00000008
        /*0110*/ 	.short	0x0100
        /*0112*/ 	.byte	0x05
	.zero		1


	//   ....[3]....
        /*0114*/ 	.word	0x000005e0
        /*0118*/ 	.word	0x000000ff
        /*011c*/ 	.word	0x00000020
        /*0120*/ 	.short	0x0100
        /*0122*/ 	.byte	0x05
	.zero		1


	//   ....[4]....
        /*0124*/ 	.word	0x000005f0
        /*0128*/ 	.word	0x000000ff
        /*012c*/ 	.word	0x00000010
        /*0130*/ 	.short	0x0100
        /*0132*/ 	.byte	0x05
	.zero		1


	//   ....[5]....
        /*0134*/ 	.word	0x00000600
        /*0138*/ 	.word	0x000000ff
        /*013c*/ 	.word	0x00000028
        /*0140*/ 	.short	0x0100
        /*0142*/ 	.byte	0x05
	.zero		1


	//   ....[6]....
        /*0144*/ 	.word	0x00000730
        /*0148*/ 	.word	0x000000ff
        /*014c*/ 	.word	0x00000030
        /*0150*/ 	.short	0x0100
        /*0152*/ 	.byte	0x06
	.zero		1


	//   ....[7]....
        /*0154*/ 	.word	0x00000740
        /*0158*/ 	.word	0x000000ff
        /*015c*/ 	.word	0x00000038
        /*0160*/ 	.short	0x0100
        /*0162*/ 	.byte	0x06
	.zero		1


	//   ....[8]....
        /*0164*/ 	.word	0x00000830
        /*0168*/ 	.word	0x000000ff
        /*016c*/ 	.word	0x00000040
        /*0170*/ 	.short	0x0100
        /*0172*/ 	.byte	0x05
	.zero		1


	//   ....[9]....
        /*0174*/ 	.word	0x00000840
        /*0178*/ 	.word	0x000000ff
        /*017c*/ 	.word	0x00000048
        /*0180*/ 	.short	0x0100
        /*0182*/ 	.byte	0x05
	.zero		1


	//   ....[10]....
        /*0184*/ 	.word	0x00000980
        /*0188*/ 	.word	0x000000ff
        /*018c*/ 	.word	0x00000050
        /*0190*/ 	.short	0x0100
        /*0192*/ 	.byte	0x05
	.zero		1


	//   ....[11]....
        /*0194*/ 	.word	0x00000990
        /*0198*/ 	.word	0x000000ff
        /*019c*/ 	.word	0x00000060
        /*01a0*/ 	.short	0x0100
        /*01a2*/ 	.byte	0x05
	.zero		1


	//   ....[12]....
        /*01a4*/ 	.word	0x000009a0
        /*01a8*/ 	.word	0x000000ff
        /*01ac*/ 	.word	0x00000058
        /*01b0*/ 	.short	0x0100
        /*01b2*/ 	.byte	0x05
	.zero		1


	//   ....[13]....
        /*01b4*/ 	.word	0x000009b0
        /*01b8*/ 	.word	0x000000ff
        /*01bc*/ 	.word	0x00000068
        /*01c0*/ 	.short	0x0100
        /*01c2*/ 	.byte	0x05
	.zero		1


	//   ....[14]....
        /*01c4*/ 	.word	0x00000ae0
        /*01c8*/ 	.word	0x000000ff
        /*01cc*/ 	.word	0x00000070
        /*01d0*/ 	.short	0x0100
        /*01d2*/ 	.byte	0x06
	.zero		1


	//   ....[15]....
        /*01d4*/ 	.word	0x00000af0
        /*01d8*/ 	.word	0x000000ff
        /*01dc*/ 	.word	0x00000090
        /*01e0*/ 	.short	0x0100
        /*01e2*/ 	.byte	0x06
	.zero		1


	//   ....[16]....
        /*01e4*/ 	.word	0x00000b00
        /*01e8*/ 	.word	0x000000ff
        /*01ec*/ 	.word	0x00000078
        /*01f0*/ 	.short	0x0100
        /*01f2*/ 	.byte	0x06
	.zero		1


	//   ....[17]....
        /*01f4*/ 	.word	0x00000b10
        /*01f8*/ 	.word	0x000000ff
        /*01fc*/ 	.word	0x00000098
        /*0200*/ 	.short	0x0100
        /*0202*/ 	.byte	0x06
	.zero		1


	//   ....[18]....
        /*0204*/ 	.word	0x00000b20
        /*0208*/ 	.word	0x000000ff
        /*020c*/ 	.word	0x00000080
        /*0210*/ 	.short	0x0100
        /*0212*/ 	.byte	0x06
	.zero		1


	//   ....[19]....
        /*0214*/ 	.word	0x00000b30
        /*0218*/ 	.word	0x000000ff
        /*021c*/ 	.word	0x000000a0
        /*0220*/ 	.short	0x0100
        /*0222*/ 	.byte	0x06
	.zero		1


	//   ....[20]....
        /*0224*/ 	.word	0x00000b40
        /*0228*/ 	.word	0x000000ff
        /*022c*/ 	.word	0x00000088
        /*0230*/ 	.short	0x0100
        /*0232*/ 	.byte	0x06
	.zero		1


	//   ....[21]....
        /*0234*/ 	.word	0x00000b50
        /*0238*/ 	.word	0x000000ff
        /*023c*/ 	.word	0x000000a8
        /*0240*/ 	.short	0x0100
        /*0242*/ 	.byte	0x06
	.zero		1


	//   ....[22]....
        /*0244*/ 	.word	0x00000c40
        /*0248*/ 	.word	0x000000ff
        /*024c*/ 	.word	0x000000b0
        /*0250*/ 	.short	0x0100
        /*0252*/ 	.byte	0x05
	.zero		1


	//   ....[23]....
        /*0254*/ 	.word	0x00000c50
        /*0258*/ 	.word	0x000000ff
        /*025c*/ 	.word	0x000000c0
        /*0260*/ 	.short	0x0100
        /*0262*/ 	.byte	0x05
	.zero		1


	//   ....[24]....
        /*0264*/ 	.word	0x00000c60
        /*0268*/ 	.word	0x000000ff
        /*026c*/ 	.word	0x000000b8
        /*0270*/ 	.short	0x0100
        /*0272*/ 	.byte	0x05
	.zero		1


	//   ....[25]....
        /*0274*/ 	.word	0x00000c70
        /*0278*/ 	.word	0x000000ff
        /*027c*/ 	.word	0x000000c8
        /*0280*/ 	.short	0x0100
        /*0282*/ 	.byte	0x05
	.zero		1


	//   ....[26]....
        /*0284*/ 	.word	0x00001550
        /*0288*/ 	.word	0x00000003
        /*028c*/ 	.word	0x000000c0
        /*0290*/ 	.short	0x010a
        /*0292*/ 	.byte	0xff
	.zero		1


	//   ....[27]....
        /*0294*/ 	.word	0x00001580
        /*0298*/ 	.word	0x00000003
        /*029c*/ 	.word	0x000000b0
        /*02a0*/ 	.short	0x0101
        /*02a2*/ 	.byte	0xff
	.zero		1


	//   ....[28]....
        /*02a4*/ 	.word	0x00001650
        /*02a8*/ 	.word	0x000000ff
        /*02ac*/ 	.word	0x00000018
        /*02b0*/ 	.short	0x010a
        /*02b2*/ 	.byte	0x08
	.zero		1


	//   ....[29]....
        /*02b4*/ 	.word	0x000016f0
        /*02b8*/ 	.word	0x000000ff
        /*02bc*/ 	.word	0x00000018
        /*02c0*/ 	.short	0x010a
        /*02c2*/ 	.byte	0x21
	.zero		1


	//   ....[30]....
        /*02c4*/ 	.word	0x00001840
        /*02c8*/ 	.word	0x000000ff
        /*02cc*/ 	.word	0x00000018
        /*02d0*/ 	.short	0x010a
        /*02d2*/ 	.byte	0x08
	.zero		1


	//   ....[31]....
        /*02d4*/ 	.word	0x00001950
        /*02d8*/ 	.word	0x000000ff
        /*02dc*/ 	.word	0x00000048
        /*02e0*/ 	.short	0x0101
        /*02e2*/ 	.byte	0x04
	.zero		1


	//   ....[32]....
        /*02e4*/ 	.word	0x00001970
        /*02e8*/ 	.word	0x000000ff
        /*02ec*/ 	.word	0x00000018
        /*02f0*/ 	.short	0x010a
        /*02f2*/ 	.byte	0x08
	.zero		1


	//   ....[33]....
        /*02f4*/ 	.word	0x000019f0
        /*02f8*/ 	.word	0x000000ff
        /*02fc*/ 	.word	0x00000018
        /*0300*/ 	.short	0x010a
        /*0302*/ 	.byte	0x11
	.zero		1


	//   ....[34]....
        /*0304*/ 	.word	0x00001b40
        /*0308*/ 	.word	0x000000ff
        /*030c*/ 	.word	0x00000018
        /*0310*/ 	.short	0x010a
        /*0312*/ 	.byte	0x08
	.zero		1


	//   ....[35]....
        /*0314*/ 	.word	0x00001c80
        /*0318*/ 	.word	0x00000002
        /*031c*/ 	.word	0x00000050
        /*0320*/ 	.short	0x010a
        /*0322*/ 	.byte	0xff
	.zero		1


	//   ....[36]....
        /*0324*/ 	.word	0x00001d40
        /*0328*/ 	.word	0x00000002
        /*032c*/ 	.word	0x00000000
        /*0330*/ 	.short	0x0101
        /*0332*/ 	.byte	0xff
	.zero		1


	//   ....[37]....
        /*0334*/ 	.word	0x000022a0
        /*0338*/ 	.word	0x000000ff
        /*033c*/ 	.word	0x00000000
        /*0340*/ 	.short	0x010a
        /*0342*/ 	.byte	0x05
	.zero		1


	//   ....[38]....
        /*0344*/ 	.word	0x00002330
        /*0348*/ 	.word	0x000000ff
        /*034c*/ 	.word	0x00000000
        /*0350*/ 	.short	0x010a
        /*0352*/ 	.byte	0x05
	.zero		1


	//   ....[39]....
        /*0354*/ 	.word	0x000023d0
        /*0358*/ 	.word	0x00000000
        /*035c*/ 	.word	0x00000000
        /*0360*/ 	.short	0x010a
        /*0362*/ 	.byte	0xff
	.zero		1


	//   ....[40]....
        /*0364*/ 	.word	0x000024f0
        /*0368*/ 	.word	0x00000000
        /*036c*/ 	.word	0x000000b0
        /*0370*/ 	.short	0x010a
        /*0372*/ 	.byte	0xff
	.zero		1


	//   ....[41]....
        /*0374*/ 	.word	0x00002550
        /*0378*/ 	.word	0x00000004
        /*037c*/ 	.word	0x00000000
        /*0380*/ 	.short	0x0101
        /*0382*/ 	.byte	0xff
	.zero		1


	//   ....[42]....
        /*0384*/ 	.word	0x00002570
        /*0388*/ 	.word	0x000000ff
        /*038c*/ 	.word	0x00000060
        /*0390*/ 	.short	0x010a
        /*0392*/ 	.byte	0x05
	.zero		1


	//   ....[43]....
        /*0394*/ 	.word	0x00002690
        /*0398*/ 	.word	0x00000000
        /*039c*/ 	.word	0x00000050
        /*03a0*/ 	.short	0x010a
        /*03a2*/ 	.byte	0xff
	.zero		1


	//   ....[44]....
        /*03a4*/ 	.word	0x000027a0
        /*03a8*/ 	.word	0x00000000
        /*03ac*/ 	.word	0x00000000
        /*03b0*/ 	.short	0x0101
        /*03b2*/ 	.byte	0xff
	.zero		1


	//   ....[45]....
        /*03b4*/ 	.word	0x00002830
        /*03b8*/ 	.word	0x000000ff
        /*03bc*/ 	.word	0x00000060
        /*03c0*/ 	.short	0x0106
        /*03c2*/ 	.byte	0x05
	.zero		1


	//   ....[46]....
        /*03c4*/ 	.word	0x00002850
        /*03c8*/ 	.word	0x000000ff
        /*03cc*/ 	.word	0x00000060
        /*03d0*/ 	.short	0x010a
        /*03d2*/ 	.byte	0x05
	.zero		1


	//   ....[47]....
        /*03d4*/ 	.word	0x000028e0
        /*03d8*/ 	.word	0x000000ff
        /*03dc*/ 	.word	0x00000060
        /*03e0*/ 	.short	0x0106
        /*03e2*/ 	.byte	0x04
	.zero		1


	//   ....[48]....
        /*03e4*/ 	.word	0x00002920
        /*03e8*/ 	.word	0x00000000
        /*03ec*/ 	.word	0x00000060
        /*03f0*/ 	.short	0x010a
        /*03f2*/ 	.byte	0xff
	.zero		1


	//   ....[49]....
        /*03f4*/ 	.word	0x00002e00
        /*03f8*/ 	.word	0x00000000
        /*03fc*/ 	.word	0x00000050
        /*0400*/ 	.short	0x010a
        /*0402*/ 	.byte	0xff
	.zero		1


	//   ....[50]....
        /*0404*/ 	.word	0x00002f00
        /*0408*/ 	.word	0x00000003
        /*040c*/ 	.word	0x00000000
        /*0410*/ 	.short	0x0101
        /*0412*/ 	.byte	0xff
	.zero		1


	//   ....[51]....
        /*0414*/ 	.word	0x00002f10
        /*0418*/ 	.word	0x000000ff
        /*041c*/ 	.word	0x00000000
        /*0420*/ 	.short	0x010a
        /*0422*/ 	.byte	0x04
	.zero		1


	//   ....[52]....
        /*0424*/ 	.word	0x00002f30
        /*0428*/ 	.word	0x000000ff
        /*042c*/ 	.word	0x00000090
        /*0430*/ 	.short	0x010a
        /*0432*/ 	.byte	0x09
	.zero		1


	//   ....[53]....
        /*0434*/ 	.word	0x00003010
        /*0438*/ 	.word	0x000000ff
        /*043c*/ 	.word	0x00000000
        /*0440*/ 	.short	0x010a
        /*0442*/ 	.byte	0x07
	.zero		1


	//   ....[54]....
        /*0444*/ 	.word	0x00003140
        /*0448*/ 	.word	0x000000ff
        /*044c*/ 	.word	0x00000000
        /*0450*/ 	.short	0x010a
        /*0452*/ 	.byte	0x04
	.zero		1


	//   ....[55]....
        /*0454*/ 	.word	0x000032f0
        /*0458*/ 	.word	0x000000ff
        /*045c*/ 	.word	0x00000000
        /*0460*/ 	.short	0x010a
        /*0462*/ 	.byte	0x05
	.zero		1


	//   ....[56]....
        /*0464*/ 	.word	0x00003380
        /*0468*/ 	.word	0x000000ff
        /*046c*/ 	.word	0x00000000
        /*0470*/ 	.short	0x010a
        /*0472*/ 	.byte	0x05
	.zero		1


	//   ....[57]....
        /*0474*/ 	.word	0x00003410
        /*0478*/ 	.word	0x000000ff
        /*047c*/ 	.word	0x00000000
        /*0480*/ 	.short	0x010a
        /*0482*/ 	.byte	0x05
	.zero		1


	//   ....[58]....
        /*0484*/ 	.word	0x000034a0
        /*0488*/ 	.word	0x000000ff
        /*048c*/ 	.word	0x00000000
        /*0490*/ 	.short	0x010a
        /*0492*/ 	.byte	0x07
	.zero		1


	//   ....[59]....
        /*0494*/ 	.word	0x000038e0
        /*0498*/ 	.word	0x00000000
        /*049c*/ 	.word	0x00000050
        /*04a0*/ 	.short	0x010a
        /*04a2*/ 	.byte	0xff
	.zero		1


	//   ....[60]....
        /*04a4*/ 	.word	0x000039d0
        /*04a8*/ 	.word	0x00000000
        /*04ac*/ 	.word	0x00000000
        /*04b0*/ 	.short	0x0101
        /*04b2*/ 	.byte	0xff
	.zero		1


	//   ....[61]....
        /*04b4*/ 	.word	0x00003cf0
        /*04b8*/ 	.word	0x000000ff
        /*04bc*/ 	.word	0x00000048
        /*04c0*/ 	.short	0x010a
        /*04c2*/ 	.byte	0x06
	.zero		1


	//   ....[62]....
        /*04c4*/ 	.word	0x00003e70
        /*04c8*/ 	.word	0x000000ff
        /*04cc*/ 	.word	0x00000038
        /*04d0*/ 	.short	0x010a
        /*04d2*/ 	.byte	0x06
	.zero		1


	//   ....[63]....
        /*04d4*/ 	.word	0x000041a0
        /*04d8*/ 	.word	0x000000ff
        /*04dc*/ 	.word	0x00000030
        /*04e0*/ 	.short	0x010b
        /*04e2*/ 	.byte	0x06
	.zero		1


	//   ....[64]....
        /*04e4*/ 	.word	0x000041c0
        /*04e8*/ 	.word	0x000000ff
        /*04ec*/ 	.word	0x00000000
        /*04f0*/ 	.short	0x0101
        /*04f2*/ 	.byte	0x25
	.zero		1


	//   ....[65]....
        /*04f4*/ 	.word	0x00004200
        /*04f8*/ 	.word	0x00000000
        /*04fc*/ 	.word	0x00000038
        /*0500*/ 	.short	0x010a
        /*0502*/ 	.byte	0xff
	.zero		1


	//   ....[66]....
        /*0504*/ 	.word	0x00004570
        /*0508*/ 	.word	0x00000000
        /*050c*/ 	.word	0x00000050
        /*0510*/ 	.short	0x010a
        /*0512*/ 	.byte	0xff
	.zero		1


	//   ....[67]....
        /*0514*/ 	.word	0x00004680
        /*0518*/ 	.word	0x00000000
        /*051c*/ 	.word	0x00000000
        /*0520*/ 	.short	0x0101
        /*0522*/ 	.byte	0xff
	.zero		1


	//   ....[68]....
        /*0524*/ 	.word	0x00005020
        /*0528*/ 	.word	0x000000ff
        /*052c*/ 	.word	0x00000030
        /*0530*/ 	.short	0x010a
        /*0532*/ 	.byte	0x2b
	.zero		1


	//   ....[69]....
        /*0534*/ 	.word	0x00005030
        /*0538*/ 	.word	0x00000094
        /*053c*/ 	.word	0x00000070
        /*0540*/ 	.short	0x010a
        /*0542*/ 	.byte	0xff
	.zero		1


	//   ....[70]....
        /*0544*/ 	.word	0x000051c0
        /*0548*/ 	.word	0x000000ff
        /*054c*/ 	.word	0x00000030
        /*0550*/ 	.short	0x010a
        /*0552*/ 	.byte	0x2b
	.zero		1


	//   ....[71]....
        /*0554*/ 	.word	0x000052c0
        /*0558*/ 	.word	0x000000ff
        /*055c*/ 	.word	0x00000000
        /*0560*/ 	.short	0x0101
        /*0562*/ 	.byte	0x04
	.zero		1


	//   ....[72]....
        /*0564*/ 	.word	0x00005320
        /*0568*/ 	.word	0x00000094
        /*056c*/ 	.word	0x00000070
        /*0570*/ 	.short	0x010a
        /*0572*/ 	.byte	0xff
	.zero		1


	//   ....[73]....
        /*0574*/ 	.word	0x00005690
        /*0578*/ 	.word	0x000000ff
        /*057c*/ 	.word	0x00000000
        /*0580*/ 	.short	0x0101
        /*0582*/ 	.byte	0x05
	.zero		1


	//   ....[74]....
        /*0584*/ 	.word	0x00006880
        /*0588*/ 	.word	0x00000003
        /*058c*/ 	.word	0x000000c0
        /*0590*/ 	.short	0x010a
        /*0592*/ 	.byte	0xff
	.zero		1


	//   ....[75]....
        /*0594*/ 	.word	0x000068e0
        /*0598*/ 	.word	0x00000002
        /*059c*/ 	.word	0x00000018
        /*05a0*/ 	.short	0x010a
        /*05a2*/ 	.byte	0xff
	.zero		1


	//   ....[76]....
        /*05a4*/ 	.word	0x00006940
        /*05a8*/ 	.word	0x00000002
        /*05ac*/ 	.word	0x00000018
        /*05b0*/ 	.short	0x010a
        /*05b2*/ 	.byte	0xff
	.zero		1


	//   ....[77]....
        /*05b4*/ 	.word	0x00006990
        /*05b8*/ 	.word	0x00000002
        /*05bc*/ 	.word	0x00000050
        /*05c0*/ 	.short	0x010a
        /*05c2*/ 	.byte	0xff
	.zero		1


	//   ....[78]....
        /*05c4*/ 	.word	0x000069f0
        /*05c8*/ 	.word	0x00000000
        /*05cc*/ 	.word	0x00000000
        /*05d0*/ 	.short	0x010a
        /*05d2*/ 	.byte	0xff
	.zero		1


	//   ....[79]....
        /*05d4*/ 	.word	0x00006a50
        /*05d8*/ 	.word	0x00000000
        /*05dc*/ 	.word	0x00000000
        /*05e0*/ 	.short	0x010a
        /*05e2*/ 	.byte	0xff
	.zero		1


	//   ....[80]....
        /*05e4*/ 	.word	0x00006aa0
        /*05e8*/ 	.word	0x00000000
        /*05ec*/ 	.word	0x000000b0
        /*05f0*/ 	.short	0x010a
        /*05f2*/ 	.byte	0xff
	.zero		1


	//   ....[81]....
        /*05f4*/ 	.word	0x00006b00
        /*05f8*/ 	.word	0x00000000
        /*05fc*/ 	.word	0x00000060
        /*0600*/ 	.short	0x010a
        /*0602*/ 	.byte	0xff
	.zero		1


	//   ....[82]....
        /*0604*/ 	.word	0x00006b50
        /*0608*/ 	.word	0x00000000
        /*060c*/ 	.word	0x00000050
        /*0610*/ 	.short	0x010a
        /*0612*/ 	.byte	0xff
	.zero		1


	//   ....[83]....
        /*0614*/ 	.word	0x00006bb0
        /*0618*/ 	.word	0x00000000
        /*061c*/ 	.word	0x00000060
        /*0620*/ 	.short	0x010a
        /*0622*/ 	.byte	0xff
	.zero		1


	//   ....[84]....
        /*0624*/ 	.word	0x00006c00
        /*0628*/ 	.word	0x00000000
        /*062c*/ 	.word	0x00000050
        /*0630*/ 	.short	0x010a
        /*0632*/ 	.byte	0xff
	.zero		1


	//   ....[85]....
        /*0634*/ 	.word	0x00006c60
        /*0638*/ 	.word	0x00000003
        /*063c*/ 	.word	0x00000090
        /*0640*/ 	.short	0x010a
        /*0642*/ 	.byte	0xff
	.zero		1


	//   ....[86]....
        /*0644*/ 	.word	0x00006cc0
        /*0648*/ 	.word	0x00000000
        /*064c*/ 	.word	0x00000000
        /*0650*/ 	.short	0x010a
        /*0652*/ 	.byte	0xff
	.zero		1


	//   ....[87]....
        /*0654*/ 	.word	0x00006d20
        /*0658*/ 	.word	0x00000000
        /*065c*/ 	.word	0x00000000
        /*0660*/ 	.short	0x010a
        /*0662*/ 	.byte	0xff
	.zero		1


	//   ....[88]....
        /*0664*/ 	.word	0x00006d80
        /*0668*/ 	.word	0x00000000
        /*066c*/ 	.word	0x00000000
        /*0670*/ 	.short	0x010a
        /*0672*/ 	.byte	0xff
	.zero		1


	//   ....[89]....
        /*0674*/ 	.word	0x00006de0
        /*0678*/ 	.word	0x00000000
        /*067c*/ 	.word	0x00000000
        /*0680*/ 	.short	0x010a
        /*0682*/ 	.byte	0xff
	.zero		1


	//   ....[90]....
        /*0684*/ 	.word	0x00006e40
        /*0688*/ 	.word	0x00000000
        /*068c*/ 	.word	0x00000000
        /*0690*/ 	.short	0x010a
        /*0692*/ 	.byte	0xff
	.zero		1


	//   ....[91]....
        /*0694*/ 	.word	0x00006e90
        /*0698*/ 	.word	0x00000000
        /*069c*/ 	.word	0x00000050
        /*06a0*/ 	.short	0x010a
        /*06a2*/ 	.byte	0xff
	.zero		1


	//   ....[92]....
        /*06a4*/ 	.word	0x00006ef0
        /*06a8*/ 	.word	0x00000000
        /*06ac*/ 	.word	0x00000048
        /*06b0*/ 	.short	0x010a
        /*06b2*/ 	.byte	0xff
	.zero		1


	//   ....[93]....
        /*06b4*/ 	.word	0x00006f50
        /*06b8*/ 	.word	0x00000003
        /*06bc*/ 	.word	0x00000038
        /*06c0*/ 	.short	0x010a
        /*06c2*/ 	.byte	0xff
	.zero		1


	//   ....[94]....
        /*06c4*/ 	.word	0x00006fa0
        /*06c8*/ 	.word	0x00000000
        /*06cc*/ 	.word	0x00000050
        /*06d0*/ 	.short	0x010a
        /*06d2*/ 	.byte	0xff
	.zero		1


	//   ....[95]....
        /*06d4*/ 	.word	0x00007000
        /*06d8*/ 	.word	0x00000000
        /*06dc*/ 	.word	0x00000030
        /*06e0*/ 	.short	0x010a
        /*06e2*/ 	.byte	0xff
	.zero		1


	//   ....[96]....
        /*06e4*/ 	.word	0x00007050
        /*06e8*/ 	.word	0x00000094
        /*06ec*/ 	.word	0x00000070
        /*06f0*/ 	.short	0x010a
        /*06f2*/ 	.byte	0xff
	.zero		1


	//----- nvinfo : EIATTR_NUM_MBARRIERS
	.align		4
.L_47:
        /*06f4*/ 	.byte	0x03, 0x38
        /*06f6*/ 	.short	0x001a


	//----- nvinfo : EIATTR_EXIT_INSTR_OFFSETS
	.align		4
        /*06f8*/ 	.byte	0x04, 0x1c
        /*06fa*/ 	.short	(.L_49 - .L_48)


	//   ....[0]....
.L_48:
        /*06fc*/ 	.word	0x00002400


	//   ....[1]....
        /*0700*/ 	.word	0x000028f0


	//   ....[2]....
        /*0704*/ 	.word	0x00002950


	//   ....[3]....
        /*0708*/ 	.word	0x00003700


	//   ....[4]....
        /*070c*/ 	.word	0x00004230


	//   ....[5]....
        /*0710*/ 	.word	0x00004270


	//   ....[6]....
        /*0714*/ 	.word	0x00006870


	//----- nvinfo : EIATTR_MAX_THREADS
	.align		4
.L_49:
        /*0718*/ 	.byte	0x04, 0x05
        /*071a*/ 	.short	(.L_51 - .L_50)
.L_50:
        /*071c*/ 	.word	0x00000100
        /*0720*/ 	.word	0x00000001
        /*0724*/ 	.word	0x00000001


	//----- nvinfo : EIATTR_CRS_STACK_SIZE
	.align		4
.L_51:
        /*0728*/ 	.byte	0x04, 0x1e
        /*072a*/ 	.short	(.L_53 - .L_52)
.L_52:
        /*072c*/ 	.word	0x00000000


	//----- nvinfo : EIATTR_CBANK_PARAM_SIZE
	.align		4
.L_53:
        /*0730*/ 	.byte	0x03, 0x19
        /*0732*/ 	.short	0x0800


	//----- nvinfo : EIATTR_PARAM_CBANK
	.align		4
        /*0734*/ 	.byte	0x04, 0x0a
        /*0736*/ 	.short	(.L_55 - .L_54)
	.align		4
.L_54:
        /*0738*/ 	.word	index@(.nv.constant0._ZN7cutlass13device_kernelINS_4gemm6kernel13GemmUniversalIN4cute5tupleIJiiiiEEENS1_10collective13CollectiveMmaINS1_35MainloopSm100TmaUmmaWarpSpecializedILi3ELi2ELi4ENS5_IJNS4_1CILi1EEESB_SB_EEEEENS5_IJNSA_ILi128EEENSA_ILi64EEENSA_ILi32EEEEEEaNS5_IJlSB_lEEEaSI_NS4_8TiledMMAINS4_8MMA_AtomIJNS4_15SM100_MMA_S8_SSIaaiLi128ELi64ELNS4_4UMMA5MajorE0ELSN_0ELNSM_8SaturateE0EEEEEENS4_6LayoutISC_NS5_IJNSA_ILi0EEESS_SS_EEEEENS5_IJNS4_10UnderscoreESV_SV_EEEEENS4_13SM90_TMA_LOADENS4_14ComposedLayoutINS4_7SwizzleILi1ELi4ELi3EEENS4_18smem_ptr_flag_bitsILi8EEENSR_INS5_IJNSA_ILi8EEESG_EEENS5_IJSG_SB_EEEEEEEvNS4_8identityESY_S18_vS19_EENS_8epilogue10collective18CollectiveEpilogueINS1B_23Sm100TmaWarpSpecializedILi1ELi1ELi64ELb0ELb0EEEJSH_NS5_IJNSR_ISE_SB_EENSR_ISF_SB_EEEEEaSI_aSI_NS1B_6fusion15FusionCallbacksIS1F_NS1J_17LinearCombinationIaiaiLNS_15FloatRoundStyleE2EEESH_S1I_JEEENS4_5SM1004TMEM4LOAD26SM100_TMEM_LOAD_32dp32b64xESY_NSZ_INS10_ILi2ELi4ELi3EEES13_NSR_INS5_IJS14_SF_EEENS5_IJSF_SB_EEEEEEENS4_39AutoVectorizingCopyWithAssumedAlignmentILi128EEENS4_14SM90_TMA_STOREES1X_S1Z_S1Z_EEEvvEEEEvNT_6ParamsE)
        /*073c*/ 	.short	0x0380
        /*073e*/ 	.short	0x0800


	//----- nvinfo : EIATTR_SW_WAR
	.align		4
.L_55:
        /*0740*/ 	.byte	0x04, 0x36
        /*0742*/ 	.short	(.L_57 - .L_56)
.L_56:
        /*0744*/ 	.word	0x00000008
.L_57:


//--------------------- .nv.callgraph             --------------------------
	.section	.nv.callgraph,"",@"SHT_CUDA_CALLGRAPH"
	.align	4
	.sectionentsize	8
	.align		4
        /*0000*/ 	.word	0x00000000
	.align		4
        /*0004*/ 	.word	0xffffffff
	.align		4
        /*0008*/ 	.word	index@(_ZN7cutlass13device_kernelINS_4gemm6kernel13GemmUniversalIN4cute5tupleIJiiiiEEENS1_10collective13CollectiveMmaINS1_35MainloopSm100TmaUmmaWarpSpecializedILi3ELi2ELi4ENS5_IJNS4_1CILi1EEESB_SB_EEEEENS5_IJNSA_ILi128EEENSA_ILi64EEENSA_ILi32EEEEEEaNS5_IJlSB_lEEEaSI_NS4_8TiledMMAINS4_8MMA_AtomIJNS4_15SM100_MMA_S8_SSIaaiLi128ELi64ELNS4_4UMMA5MajorE0ELSN_0ELNSM_8SaturateE0EEEEEENS4_6LayoutISC_NS5_IJNSA_ILi0EEESS_SS_EEEEENS5_IJNS4_10UnderscoreESV_SV_EEEEENS4_13SM90_TMA_LOADENS4_14ComposedLayoutINS4_7SwizzleILi1ELi4ELi3EEENS4_18smem_ptr_flag_bitsILi8EEENSR_INS5_IJNSA_ILi8EEESG_EEENS5_IJSG_SB_EEEEEEEvNS4_8identityESY_S18_vS19_EENS_8epilogue10collective18CollectiveEpilogueINS1B_23Sm100TmaWarpSpecializedILi1ELi1ELi64ELb0ELb0EEEJSH_NS5_IJNSR_ISE_SB_EENSR_ISF_SB_EEEEEaSI_aSI_NS1B_6fusion15FusionCallbacksIS1F_NS1J_17LinearCombinationIaiaiLNS_15FloatRoundStyleE2EEESH_S1I_JEEENS4_5SM1004TMEM4LOAD26SM100_TMEM_LOAD_32dp32b64xESY_NSZ_INS10_ILi2ELi4ELi3EEES13_NSR_INS5_IJS14_SF_EEENS5_IJSF_SB_EEEEEEENS4_39AutoVectorizingCopyWithAssumedAlignmentILi128EEENS4_14SM90_TMA_STOREES1X_S1Z_S1Z_EEEvvEEEEvNT_6ParamsE)
	.align		4
        /*000c*/ 	.word	index@(__assertfail)
	.align		4
        /*0010*/ 	.word	0x00000000
	.align		4
        /*0014*/ 	.word	0xfffffffe
	.align		4
        /*0018*/ 	.word	0x00000000
	.align		4
        /*001c*/ 	.word	0xfffffffd
	.align		4
        /*0020*/ 	.word	0x00000000
	.align		4
        /*0024*/ 	.word	0xfffffffc


//--------------------- .nv.constant4             --------------------------
	.section	.nv.constant4,"a",@progbits
	.align	8
	.align		8
.nv.constant4:
        /*0000*/ 	.dword	__assertfail
	.align		8
        /*0008*/ 	.dword	__unnamed_1
	.align		8
        /*0010*/ 	.dword	__unnamed_2
	.align		8
        /*0018*/ 	.dword	_ZN39_INTERNAL_9cb4ad52_4_k_cu_b93c9d43_95194cuda3std3__45__cpo5beginE
	.align		8
        /*0020*/ 	.dword	_ZN39_INTERNAL_9cb4ad52_4_k_cu_b93c9d43_95194cuda3std3__45__cpo3endE
	.align		8
        /*0028*/ 	.dword	_ZN39_INTERNAL_9cb4ad52_4_k_cu_b93c9d43_95194cuda3std3__45__cpo6cbeginE
	.align		8
        /*0030*/ 	.dword	_ZN39_INTERNAL_9cb4ad52_4_k_cu_b93c9d43_95194cuda3std3__45__cpo4cendE
	.align		8
        /*0038*/ 	.dword	_ZN39_INTERNAL_9cb4ad52_4_k_cu_b93c9d43_95194cuda3std3__441_GLOBAL__N__9cb4ad52_4_k_cu_b93c9d43_95196ignoreE
	.align		8
        /*0040*/ 	.dword	_ZN39_INTERNAL_9cb4ad52_4_k_cu_b93c9d43_95194cuda3std3__419piecewise_constructE
	.align		8
        /*0048*/ 	.dword	_ZN39_INTERNAL_9cb4ad52_4_k_cu_b93c9d43_95194cuda3std3__48in_placeE
	.align		8
        /*0050*/ 	.dword	_ZN39_INTERNAL_9cb4ad52_4_k_cu_b93c9d43_95194cuda3std6ranges3__45__cpo4swapE
	.align		8
        /*0058*/ 	.dword	_ZN39_INTERNAL_9cb4ad52_4_k_cu_b93c9d43_95194cuda3std6ranges3__45__cpo9iter_moveE
	.align		8
        /*0060*/ 	.dword	_ZN39_INTERNAL_9cb4ad52_4_k_cu_b93c9d43_95194cute7productE
	.align		8
        /*0068*/ 	.dword	_ZN39_INTERNAL_9cb4ad52_4_k_cu_b93c9d43_95194cute1_E
	.align		8
        /*0070*/ 	.dword	$str$25
	.align		8
        /*0078*/ 	.dword	$str$26
	.align		8
        /*0080*/ 	.dword	$str$27
	.align		8
        /*0088*/ 	.dword	$str$28


//--------------------- .text._ZN7cutlass13device_kernelINS_4gemm6kernel13GemmUniversalIN4cute5tupleIJiiiiEEENS1_10collective13CollectiveMmaINS1_35MainloopSm100TmaUmmaWarpSpecializedILi3ELi2ELi4ENS5_IJNS4_1CILi1EEESB_SB_EEEEENS5_IJNSA_ILi128EEENSA_ILi64EEENSA_ILi32EEEEEEaNS5_IJlSB_lEEEaSI_NS4_8TiledMMAINS4_8MMA_AtomIJNS4_15SM100_MMA_S8_SSIaaiLi128ELi64ELNS4_4UMMA5MajorE0ELSN_0ELNSM_8SaturateE0EEEEEENS4_6LayoutISC_NS5_IJNSA_ILi0EEESS_SS_EEEEENS5_IJNS4_10UnderscoreESV_SV_EEEEENS4_13SM90_TMA_LOADENS4_14ComposedLayoutINS4_7SwizzleILi1ELi4ELi3EEENS4_18smem_ptr_flag_bitsILi8EEENSR_INS5_IJNSA_ILi8EEESG_EEENS5_IJSG_SB_EEEEEEEvNS4_8identityESY_S18_vS19_EENS_8epilogue10collective18CollectiveEpilogueINS1B_23Sm100TmaWarpSpecializedILi1ELi1ELi64ELb0ELb0EEEJSH_NS5_IJNSR_ISE_SB_EENSR_ISF_SB_EEEEEaSI_aSI_NS1B_6fusion15FusionCallbacksIS1F_NS1J_17LinearCombinationIaiaiLNS_15FloatRoundStyleE2EEESH_S1I_JEEENS4_5SM1004TMEM4LOAD26SM100_TMEM_LOAD_32dp32b64xESY_NSZ_INS10_ILi2ELi4ELi3EEES13_NSR_INS5_IJS14_SF_EEENS5_IJSF_SB_EEEEEEENS4_39AutoVectorizingCopyWithAssumedAlignmentILi128EEENS4_14SM90_TMA_STOREES1X_S1Z_S1Z_EEEvvEEEEvNT_6ParamsE --------------------------
	.section	.text._ZN7cutlass13device_kernelINS_4gemm6kernel13GemmUniversalIN4cute5tupleIJiiiiEEENS1_10collective13CollectiveMmaINS1_35MainloopSm100TmaUmmaWarpSpecializedILi3ELi2ELi4ENS5_IJNS4_1CILi1EEESB_SB_EEEEENS5_IJNSA_ILi128EEENSA_ILi64EEENSA_ILi32EEEEEEaNS5_IJlSB_lEEEaSI_NS4_8TiledMMAINS4_8MMA_AtomIJNS4_15SM100_MMA_S8_SSIaaiLi128ELi64ELNS4_4UMMA5MajorE0ELSN_0ELNSM_8SaturateE0EEEEEENS4_6LayoutISC_NS5_IJNSA_ILi0EEESS_SS_EEEEENS5_IJNS4_10UnderscoreESV_SV_EEEEENS4_13SM90_TMA_LOADENS4_14ComposedLayoutINS4_7SwizzleILi1ELi4ELi3EEENS4_18smem_ptr_flag_bitsILi8EEENSR_INS5_IJNSA_ILi8EEESG_EEENS5_IJSG_SB_EEEEEEEvNS4_8identityESY_S18_vS19_EENS_8epilogue10collective18CollectiveEpilogueINS1B_23Sm100TmaWarpSpecializedILi1ELi1ELi64ELb0ELb0EEEJSH_NS5_IJNSR_ISE_SB_EENSR_ISF_SB_EEEEEaSI_aSI_NS1B_6fusion15FusionCallbacksIS1F_NS1J_17LinearCombinationIaiaiLNS_15FloatRoundStyleE2EEESH_S1I_JEEENS4_5SM1004TMEM4LOAD26SM100_TMEM_LOAD_32dp32b64xESY_NSZ_INS10_ILi2ELi4ELi3EEES13_NSR_INS5_IJS14_SF_EEENS5_IJSF_SB_EEEEEEENS4_39AutoVectorizingCopyWithAssumedAlignmentILi128EEENS4_14SM90_TMA_STOREES1X_S1Z_S1Z_EEEvvEEEEvNT_6ParamsE,"ax",@progbits
	.align	128
.text._ZN7cutlass13device_kernelINS_4gemm6kernel13GemmUniversalIN4cute5tupleIJiiiiEEENS1_10collective13CollectiveMmaINS1_35MainloopSm100TmaUmmaWarpSpecializedILi3ELi2ELi4ENS5_IJNS4_1CILi1EEESB_SB_EEEEENS5_IJNSA_ILi128EEENSA_ILi64EEENSA_ILi32EEEEEEaNS5_IJlSB_lEEEaSI_NS4_8TiledMMAINS4_8MMA_AtomIJNS4_15SM100_MMA_S8_SSIaaiLi128ELi64ELNS4_4UMMA5MajorE0ELSN_0ELNSM_8SaturateE0EEEEEENS4_6LayoutISC_NS5_IJNSA_ILi0EEESS_SS_EEEEENS5_IJNS4_10UnderscoreESV_SV_EEEEENS4_13SM90_TMA_LOADENS4_14ComposedLayoutINS4_7SwizzleILi1ELi4ELi3EEENS4_18smem_ptr_flag_bitsILi8EEENSR_INS5_IJNSA_ILi8EEESG_EEENS5_IJSG_SB_EEEEEEEvNS4_8identityESY_S18_vS19_EENS_8epilogue10collective18CollectiveEpilogueINS1B_23Sm100TmaWarpSpecializedILi1ELi1ELi64ELb0ELb0EEEJSH_NS5_IJNSR_ISE_SB_EENSR_ISF_SB_EEEEEaSI_aSI_NS1B_6fusion15FusionCallbacksIS1F_NS1J_17LinearCombinationIaiaiLNS_15FloatRoundStyleE2EEESH_S1I_JEEENS4_5SM1004TMEM4LOAD26SM100_TMEM_LOAD_32dp32b64xESY_NSZ_INS10_ILi2ELi4ELi3EEES13_NSR_INS5_IJS14_SF_EEENS5_IJSF_SB_EEEEEEENS4_39AutoVectorizingCopyWithAssumedAlignmentILi128EEENS4_14SM90_TMA_STOREES1X_S1Z_S1Z_EEEvvEEEEvNT_6ParamsE:
        .type           _ZN7cutlass13device_kernelINS_4gemm6kernel13GemmUniversalIN4cute5tupleIJiiiiEEENS1_10collective13CollectiveMmaINS1_35MainloopSm100TmaUmmaWarpSpecializedILi3ELi2ELi4ENS5_IJNS4_1CILi1EEESB_SB_EEEEENS5_IJNSA_ILi128EEENSA_ILi64EEENSA_ILi32EEEEEEaNS5_IJlSB_lEEEaSI_NS4_8TiledMMAINS4_8MMA_AtomIJNS4_15SM100_MMA_S8_SSIaaiLi128ELi64ELNS4_4UMMA5MajorE0ELSN_0ELNSM_8SaturateE0EEEEEENS4_6LayoutISC_NS5_IJNSA_ILi0EEESS_SS_EEEEENS5_IJNS4_10UnderscoreESV_SV_EEEEENS4_13SM90_TMA_LOADENS4_14ComposedLayoutINS4_7SwizzleILi1ELi4ELi3EEENS4_18smem_ptr_flag_bitsILi8EEENSR_INS5_IJNSA_ILi8EEESG_EEENS5_IJSG_SB_EEEEEEEvNS4_8identityESY_S18_vS19_EENS_8epilogue10collective18CollectiveEpilogueINS1B_23Sm100TmaWarpSpecializedILi1ELi1ELi64ELb0ELb0EEEJSH_NS5_IJNSR_ISE_SB_EENSR_ISF_SB_EEEEEaSI_aSI_NS1B_6fusion15FusionCallbacksIS1F_NS1J_17LinearCombinationIaiaiLNS_15FloatRoundStyleE2EEESH_S1I_JEEENS4_5SM1004TMEM4LOAD26SM100_TMEM_LOAD_32dp32b64xESY_NSZ_INS10_ILi2ELi4ELi3EEES13_NSR_INS5_IJS14_SF_EEENS5_IJSF_SB_EEEEEEENS4_39AutoVectorizingCopyWithAssumedAlignmentILi128EEENS4_14SM90_TMA_STOREES1X_S1Z_S1Z_EEEvvEEEEvNT_6ParamsE,@function
        .size           _ZN7cutlass13device_kernelINS_4gemm6kernel13GemmUniversalIN4cute5tupleIJiiiiEEENS1_10collective13CollectiveMmaINS1_35MainloopSm100TmaUmmaWarpSpecializedILi3ELi2ELi4ENS5_IJNS4_1CILi1EEESB_SB_EEEEENS5_IJNSA_ILi128EEENSA_ILi64EEENSA_ILi32EEEEEEaNS5_IJlSB_lEEEaSI_NS4_8TiledMMAINS4_8MMA_AtomIJNS4_15SM100_MMA_S8_SSIaaiLi128ELi64ELNS4_4UMMA5MajorE0ELSN_0ELNSM_8SaturateE0EEEEEENS4_6LayoutISC_NS5_IJNSA_ILi0EEESS_SS_EEEEENS5_IJNS4_10UnderscoreESV_SV_EEEEENS4_13SM90_TMA_LOADENS4_14ComposedLayoutINS4_7SwizzleILi1ELi4ELi3EEENS4_18smem_ptr_flag_bitsILi8EEENSR_INS5_IJNSA_ILi8EEESG_EEENS5_IJSG_SB_EEEEEEEvNS4_8identityESY_S18_vS19_EENS_8epilogue10collective18CollectiveEpilogueINS1B_23Sm100TmaWarpSpecializedILi1ELi1ELi64ELb0ELb0EEEJSH_NS5_IJNSR_ISE_SB_EENSR_ISF_SB_EEEEEaSI_aSI_NS1B_6fusion15FusionCallbacksIS1F_NS1J_17LinearCombinationIaiaiLNS_15FloatRoundStyleE2EEESH_S1I_JEEENS4_5SM1004TMEM4LOAD26SM100_TMEM_LOAD_32dp32b64xESY_NSZ_INS10_ILi2ELi4ELi3EEES13_NSR_INS5_IJS14_SF_EEENS5_IJSF_SB_EEEEEEENS4_39AutoVectorizingCopyWithAssumedAlignmentILi128EEENS4_14SM90_TMA_STOREES1X_S1Z_S1Z_EEEvvEEEEvNT_6ParamsE,(.L_x_125 - _ZN7cutlass13device_kernelINS_4gemm6kernel13GemmUniversalIN4cute5tupleIJiiiiEEENS1_10collective13CollectiveMmaINS1_35MainloopSm100TmaUmmaWarpSpecializedILi3ELi2ELi4ENS5_IJNS4_1CILi1EEESB_SB_EEEEENS5_IJNSA_ILi128EEENSA_ILi64EEENSA_ILi32EEEEEEaNS5_IJlSB_lEEEaSI_NS4_8TiledMMAINS4_8MMA_AtomIJNS4_15SM100_MMA_S8_SSIaaiLi128ELi64ELNS4_4UMMA5MajorE0ELSN_0ELNSM_8SaturateE0EEEEEENS4_6LayoutISC_NS5_IJNSA_ILi0EEESS_SS_EEEEENS5_IJNS4_10UnderscoreESV_SV_EEEEENS4_13SM90_TMA_LOADENS4_14ComposedLayoutINS4_7SwizzleILi1ELi4ELi3EEENS4_18smem_ptr_flag_bitsILi8EEENSR_INS5_IJNSA_ILi8EEESG_EEENS5_IJSG_SB_EEEEEEEvNS4_8identityESY_S18_vS19_EENS_8epilogue10collective18CollectiveEpilogueINS1B_23Sm100TmaWarpSpecializedILi1ELi1ELi64ELb0ELb0EEEJSH_NS5_IJNSR_ISE_SB_EENSR_ISF_SB_EEEEEaSI_aSI_NS1B_6fusion15FusionCallbacksIS1F_NS1J_17LinearCombinationIaiaiLNS_15FloatRoundStyleE2EEESH_S1I_JEEENS4_5SM1004TMEM4LOAD26SM100_TMEM_LOAD_32dp32b64xESY_NSZ_INS10_ILi2ELi4ELi3EEES13_NSR_INS5_IJS14_SF_EEENS5_IJSF_SB_EEEEEEENS4_39AutoVectorizingCopyWithAssumedAlignmentILi128EEENS4_14SM90_TMA_STOREES1X_S1Z_S1Z_EEEvvEEEEvNT_6ParamsE)
        .other          _ZN7cutlass13device_kernelINS_4gemm6kernel13GemmUniversalIN4cute5tupleIJiiiiEEENS1_10collective13CollectiveMmaINS1_35MainloopSm100TmaUmmaWarpSpecializedILi3ELi2ELi4ENS5_IJNS4_1CILi1EEESB_SB_EEEEENS5_IJNSA_ILi128EEENSA_ILi64EEENSA_ILi32EEEEEEaNS5_IJlSB_lEEEaSI_NS4_8TiledMMAINS4_8MMA_AtomIJNS4_15SM100_MMA_S8_SSIaaiLi128ELi64ELNS4_4UMMA5MajorE0ELSN_0ELNSM_8SaturateE0EEEEEENS4_6LayoutISC_NS5_IJNSA_ILi0EEESS_SS_EEEEENS5_IJNS4_10UnderscoreESV_SV_EEEEENS4_13SM90_TMA_LOADENS4_14ComposedLayoutINS4_7SwizzleILi1ELi4ELi3EEENS4_18smem_ptr_flag_bitsILi8EEENSR_INS5_IJNSA_ILi8EEESG_EEENS5_IJSG_SB_EEEEEEEvNS4_8identityESY_S18_vS19_EENS_8epilogue10collective18CollectiveEpilogueINS1B_23Sm100TmaWarpSpecializedILi1ELi1ELi64ELb0ELb0EEEJSH_NS5_IJNSR_ISE_SB_EENSR_ISF_SB_EEEEEaSI_aSI_NS1B_6fusion15FusionCallbacksIS1F_NS1J_17LinearCombinationIaiaiLNS_15FloatRoundStyleE2EEESH_S1I_JEEENS4_5SM1004TMEM4LOAD26SM100_TMEM_LOAD_32dp32b64xESY_NSZ_INS10_ILi2ELi4ELi3EEES13_NSR_INS5_IJS14_SF_EEENS5_IJSF_SB_EEEEEEENS4_39AutoVectorizingCopyWithAssumedAlignmentILi128EEENS4_14SM90_TMA_STOREES1X_S1Z_S1Z_EEEvvEEEEvNT_6ParamsE,@"STO_CUDA_ENTRY STV_DEFAULT"
_ZN7cutlass13device_kernelINS_4gemm6kernel13GemmUniversalIN4cute5tupleIJiiiiEEENS1_10collective13CollectiveMmaINS1_35MainloopSm100TmaUmmaWarpSpecializedILi3ELi2ELi4ENS5_IJNS4_1CILi1EEESB_SB_EEEEENS5_IJNSA_ILi128EEENSA_ILi64EEENSA_ILi32EEEEEEaNS5_IJlSB_lEEEaSI_NS4_8TiledMMAINS4_8MMA_AtomIJNS4_15SM100_MMA_S8_SSIaaiLi128ELi64ELNS4_4UMMA5MajorE0ELSN_0ELNSM_8SaturateE0EEEEEENS4_6LayoutISC_NS5_IJNSA_ILi0EEESS_SS_EEEEENS5_IJNS4_10UnderscoreESV_SV_EEEEENS4_13SM90_TMA_LOADENS4_14ComposedLayoutINS4_7SwizzleILi1ELi4ELi3EEENS4_18smem_ptr_flag_bitsILi8EEENSR_INS5_IJNSA_ILi8EEESG_EEENS5_IJSG_SB_EEEEEEEvNS4_8identityESY_S18_vS19_EENS_8epilogue10collective18CollectiveEpilogueINS1B_23Sm100TmaWarpSpecializedILi1ELi1ELi64ELb0ELb0EEEJSH_NS5_IJNSR_ISE_SB_EENSR_ISF_SB_EEEEEaSI_aSI_NS1B_6fusion15FusionCallbacksIS1F_NS1J_17LinearCombinationIaiaiLNS_15FloatRoundStyleE2EEESH_S1I_JEEENS4_5SM1004TMEM4LOAD26SM100_TMEM_LOAD_32dp32b64xESY_NSZ_INS10_ILi2ELi4ELi3EEES13_NSR_INS5_IJS14_SF_EEENS5_IJSF_SB_EEEEEEENS4_39AutoVectorizingCopyWithAssumedAlignmentILi128EEENS4_14SM90_TMA_STOREES1X_S1Z_S1Z_EEEvvEEEEvNT_6ParamsE:
[----:B------:R-:W1:Y:S01]  /*0000*/  LDC R1, c[0x0][0x37c] ;  /* 0x0000df00ff017b82 */ /* 0x000e620000000800 */
[----:B------:R-:W2:Y:S01]  /*0010*/  S2R R176, SR_TID.X ;  /* 0x0000000000b07919 */ /* 0x000ea20000002100 */
[----:B------:R-:W3:Y:S01]  /*0020*/  LDCU.64 UR4, c[0x0][0x890] ;  /* 0x00011200ff0477ac */ /* 0x000ee20008000a00 */
[----:B------:R-:W-:Y:S02]  /*0030*/  PRMT R168, RZ, 0x7610, R168 ;  /* 0x00007610ffa87816 */ /* 0x000fe400000000a8 */
[----:B------:R-:W-:Y:S01]  /*0040*/  ELECT P5, URZ, PT ;  /* 0x0000000000ff782f */ /* 0x000fe200038a0000 */
[----:B------:R-:W4:Y:S01]  /*0050*/  LDCU.64 UR40, c[0x0][0x358] ;  /* 0x00006b00ff2877ac */ /* 0x000f220008000a00 */
[----:B---3--:R-:W-:-:S04]  /*0060*/  UISETP.NE.U32.AND UP0, UPT, UR4, URZ, UPT ;  /* 0x000000ff0400728c */ /* 0x008fc8000bf05070 */
[----:B------:R-:W-:Y:S01]  /*0070*/  UISETP.NE.AND.EX UP0, UPT, UR5, URZ, UPT, UP0 ;  /* 0x000000ff0500728c */ /* 0x000fe2000bf05300 */
[----:B--2---:R-:W-:-:S05]  /*0080*/  SHF.R.U32.HI R181, RZ, 0x5, R176 ;  /* 0x00000005ffb57819 */ /* 0x004fca00000116b0 */
[----:B------:R-:W2:Y:S02]  /*0090*/  SHFL.IDX PT, R0, R181, RZ, 0x1f ;  /* 0x00001fffb5007589 */ /* 0x000ea400000e0000 */
[----:B--2---:R-:W-:Y:S01]  /*00a0*/  R2UR UR8, R0 ;  /* 0x00000000000872ca */ /* 0x004fe200000e0000 */
[----:B-1--4-:R-:W-:-:S14]  /*00b0*/  BRA.U UP0, `(.L_x_0) ;  /* 0x00000001002c7547 */ /* 0x012fdc000b800000 */
[----:B------:R-:W1:Y:S02]  /*00c0*/  LDCU.64 UR6, c[0x0][0x888] ;  /* 0x00011100ff0677ac */ /* 0x000e640008000a00 */
[----:B-1----:R-:W-:-:S04]  /*00d0*/  UISETP.NE.U32.AND UP0, UPT, UR6, URZ, UPT ;  /* 0x000000ff0600728c */ /* 0x002fc8000bf05070 */
[----:B------:R-:W-:-:S09]  /*00e0*/  UISETP.NE.AND.EX UP0, UPT, UR7, URZ, UPT, UP0 ;  /* 0x000000ff0700728c */ /* 0x000fd2000bf05300 */
[----:B------:R-:W-:Y:S05]  /*00f0*/  BRA.U !UP0, `(.L_x_1) ;  /* 0x0000000108107547 */ /* 0x000fea000b800000 */
[----:B------:R-:W1:Y:S02]  /*0100*/  LDC.64 R80, c[0x0][0x888] ;  /* 0x00022200ff507b82 */ /* 0x000e640000000a00 */
[----:B-1----:R1:W5:Y:S01]  /*0110*/  LDG.E R80, desc[UR40][R80.64] ;  /* 0x0000002850507981 */ /* 0x002362000c1e1900 */
[----:B------:R-:W-:Y:S01]  /*0120*/  HFMA2 R168, -RZ, RZ, 0, 5.9604644775390625e-08 ;  /* 0x00000001ffa87431 */ /* 0x000fe200000001ff */
[----:B------:R-:W-:Y:S05]  /*0130*/  BRA `(.L_x_0) ;  /* 0x00000000000c7947 */ /* 0x000fea0003800000 */
.L_x_1:
[----:B------:R-:W1:Y:S01]  /*0140*/  LDCU UR6, c[0x0][0x880] ;  /* 0x00011000ff0677ac */ /* 0x000e620008000800 */
[----:B------:R-:W-:Y:S01]  /*0150*/  HFMA2 R168, -RZ, RZ, 0, 5.9604644775390625e-08 ;  /* 0x00000001ffa87431 */ /* 0x000fe200000001ff */
[----:B-1----:R-:W-:-:S07]  /*0160*/  MOV R80, UR6 ;  /* 0x0000000600507c02 */ /* 0x002fce0008000f00 */
.L_x_0:
[----:B------:R-:W2:Y:S02]  /*0170*/  LDCU.64 UR6, c[0x0][0x8b0] ;  /* 0x00011600ff0677ac */ /* 0x000ea40008000a00 */
[----:B--2---:R-:W-:-:S04]  /*0180*/  UISETP.NE.U32.AND UP0, UPT, UR6, URZ, UPT ;  /* 0x000000ff0600728c */ /* 0x004fc8000bf05070 */
[----:B------:R-:W-:-:S09]  /*0190*/  UISETP.NE.AND.EX UP0, UPT, UR7, URZ, UPT, UP0 ;  /* 0x000000ff0700728c */ /* 0x000fd2000bf05300 */
[----:B------:R-:W-:Y:S05]  /*01a0*/  BRA.U UP0, `(.L_x_2) ;  /* 0x0000000100247547 */ /* 0x000fea000b800000 */
[----:B------:R-:W2:Y:S02]  /*01b0*/  LDCU.64 UR6, c[0x0][0x8a8] ;  /* 0x00011500ff0677ac */ /* 0x000ea40008000a00 */
[----:B--2---:R-:W-:-:S04]  /*01c0*/  UISETP.NE.U32.AND UP0, UPT, UR6, URZ, UPT ;  /* 0x000000ff0600728c */ /* 0x004fc8000bf05070 */
[----:B------:R-:W-:-:S09]  /*01d0*/  UISETP.NE.AND.EX UP0, UPT, UR7, URZ, UPT, UP0 ;  /* 0x000000ff0700728c */ /* 0x000fd2000bf05300 */
[----:B------:R-:W-:Y:S05]  /*01e0*/  BRA.U !UP0, `(.L_x_3) ;  /* 0x00000001080c7547 */ /* 0x000fea000b800000 */
[----:B------:R-:W2:Y:S02]  /*01f0*/  LDC.64 R78, c[0x0][0x8a8] ;  /* 0x00022a00ff4e7b82 */ /* 0x000ea40000000a00 */
[----:B--2---:R2:W5:Y:S01]  /*0200*/  LDG.E R78, desc[UR40][R78.64] ;  /* 0x000000284e4e7981 */ /* 0x004562000c1e1900 */
[----:B------:R-:W-:Y:S05]  /*0210*/  BRA `(.L_x_2) ;  /* 0x0000000000087947 */ /* 0x000fea0003800000 */
.L_x_3:
[----:B------:R-:W2:Y:S02]  /*0220*/  LDCU UR6, c[0x0][0x8a0] ;  /* 0x00011400ff0677ac */ /* 0x000ea40008000800 */
[----:B--2---:R-:W-:Y:S02]  /*0230*/  MOV R78, UR6 ;  /* 0x00000006004e7c02 */ /* 0x004fe40008000f00 */
.L_x_2:
[----:B------:R-:W-:Y:S01]  /*0240*/  IMAD.U32 R0, RZ, RZ, UR8 ;  /* 0x00000008ff007e24 */ /* 0x000fe2000f8e00ff */
[----:B------:R-:W-:Y:S04]  /*0250*/  BSSY.RECONVERGENT B0, `(.L_x_4) ;  /* 0x000000c000007945 */ /* 0x000fe80003800200 */
[C---:B------:R-:W-:Y:S02]  /*0260*/  ISETP.NE.OR P1, PT, R0.reuse, 0x1, !P5 ;  /* 0x000000010000780c */ /* 0x040fe40006f25670 */
[----:B------:R-:W-:-:S11]  /*0270*/  ISETP.NE.OR P0, PT, R0, 0x3, !P5 ;  /* 0x000000030000780c */ /* 0x000fd60006f05670 */
[----:B------:R-:W-:Y:S05]  /*0280*/  @P1 BRA `(.L_x_5) ;  /* 0x0000000000201947 */ /* 0x000fea0003800000 */
[----:B------:R-:W3:Y:S02]  /*0290*/  LDCU.64 UR6, c[0x0][0x348] ;  /* 0x00006900ff0677ac */ /* 0x000ee40008000a00 */
[----:B---3--:R-:W-:Y:S02]  /*02a0*/  UIADD3 UR10, UP1, UPT, UR6, 0x80, URZ ;  /* 0x00000080060a7890 */ /* 0x008fe4000ff3e0ff */
[----:B------:R-:W-:Y:S02]  /*02b0*/  UIADD3 UR6, UP0, UPT, UR6, 0x180, URZ ;  /* 0x0000018006067890 */ /* 0x000fe4000ff1e0ff */
[----:B------:R-:W-:Y:S02]  /*02c0*/  UIADD3.X UR11, UPT, UPT, URZ, UR7, URZ, UP1, !UPT ;  /* 0x00000007ff0b7290 */ /* 0x000fe40008ffe4ff */
[----:B------:R-:W-:-:S07]  /*02d0*/  UIADD3.X UR7, UPT, UPT, URZ, UR7, URZ, UP0, !UPT ;  /* 0x00000007ff077290 */ /* 0x000fce00087fe4ff */
[----:B------:R3:W-:Y:S02]  /*02e0*/  UTMACCTL.PF [UR10] ;  /* 0x000000000a0079b9 */ /* 0x0007e40008040000 */
[----:B------:R3:W-:Y:S02]  /*02f0*/  UTMACCTL.PF [UR6] ;  /* 0x00000000060079b9 */ /* 0x0007e40008040000 */
[----:B---3--:R-:W-:Y:S01]  /*0300*/  NOP ;  /* 0x0000000000007918 */ /* 0x008fe20000000000 */
.L_x_5:
[----:B------:R-:W-:Y:S05]  /*0310*/  BSYNC.RECONVERGENT B0 ;  /* 0x0000000000007941 */ /* 0x000fea0003800200 */
.L_x_4:
[----:B------:R-:W-:Y:S04]  /*0320*/  BSSY.RECONVERGENT B0, `(.L_x_6) ;  /* 0x000000a000007945 */ /* 0x000fe80003800200 */
        /* <DEDUP_REMOVED lines=9> */
.L_x_7:
[----:B------:R-:W-:Y:S05]  /*03c0*/  BSYNC.RECONVERGENT B0 ;  /* 0x0000000000007941 */ /* 0x000fea0003800200 */
.L_x_6:
[----:B------:R-:W3:Y:S01]  /*03d0*/  LDCU.64 UR6, c[0x0][0x888] ;  /* 0x00011100ff0677ac */ /* 0x000ee20008000a00 */
[----:B------:R-:W-:Y:S02]  /*03e0*/  UISETP.EQ.U32.AND UP1, UPT, UR4, URZ, UPT ;  /* 0x000000ff0400728c */ /* 0x000fe4000bf22070 */
[----:B------:R-:W-:Y:S02]  /*03f0*/  UPLOP3.LUT UP2, UPT, UPT, UPT, UPT, 0x80, 0x8 ;  /* 0x000000000008789c */ /* 0x000fe40003f4f070 */
[----:B---3--:R-:W-:-:S04]  /*0400*/  UISETP.NE.U32.AND UP0, UPT, UR6, URZ, UPT ;  /* 0x000000ff0600728c */ /* 0x008fc8000bf05070 */
[----:B------:R-:W-:-:S04]  /*0410*/  UISETP.NE.AND.EX UP0, UPT, UR7, URZ, UPT, UP0 ;  /* 0x000000ff0700728c */ /* 0x000fc8000bf05300 */
[----:B------:R-:W-:-:S04]  /*0420*/  UISETP.EQ.OR.EX UP3, UPT, UR5, URZ, !UP0, UP1 ;  /* 0x000000ff0500728c */ /* 0x000fc8000c762710 */
[----:B------:R-:W-:-:S05]  /*0430*/  UP2UR UR44, UPR, URZ, 0x8 ;  /* 0x00000008ff2c7883 */ /* 0x000fca0008000000 */
[----:B------:R-:W-:Y:S07]  /*0440*/  BRA.U !UP3, `(.L_x_8) ;  /* 0x000000010b207547 */ /* 0x000fee000b800000 */
[----:B-----5:R-:W-:Y:S01]  /*0450*/  R2UR UR6, R80 ;  /* 0x00000000500672ca */ /* 0x020fe200000e0000 */
[----:B------:R-:W-:Y:S02]  /*0460*/  UISETP.NE.U32.AND UP2, UPT, UR4, URZ, UPT ;  /* 0x000000ff0400728c */ /* 0x000fe4000bf45070 */
[----:B------:R-:W-:Y:S02]  /*0470*/  USEL UR4, URZ, 0xffffffff, UP0 ;  /* 0xffffffffff047887 */ /* 0x000fe40008000000 */
[----:B------:R-:W-:-:S08]  /*0480*/  UISETP.NE.AND.EX UP2, UPT, UR5, URZ, UPT, UP2 ;  /* 0x000000ff0500728c */ /* 0x000fd0000bf45320 */
[----:B------:R-:W-:-:S04]  /*0490*/  UISETP.NE.AND UP1, UPT, UR6, URZ, UPT ;  /* 0x000000ff0600728c */ /* 0x000fc8000bf25270 */
[----:B------:R-:W-:-:S04]  /*04a0*/  @!UP2 USEL UR4, URZ, 0xffffffff, UP1 ;  /* 0xffffffffff04a887 */ /* 0x000fc80008800000 */
[----:B------:R-:W-:-:S04]  /*04b0*/  ULOP3.LUT UR4, UR4, 0x1, URZ, 0xc0, !UPT ;  /* 0x0000000104047892 */ /* 0x000fc8000f8ec0ff */
[----:B------:R-:W-:-:S11]  /*04c0*/  UISETP.NE.U32.AND UP2, UPT, UR4, 0x1, UPT ;  /* 0x000000010400788c */ /* 0x000fd6000bf45070 */
.L_x_8:
[----:B------:R-:W3:Y:S01]  /*04d0*/  SHFL.IDX PT, R2, R181, RZ, 0x1f ;  /* 0x00001fffb5027589 */ /* 0x000ee200000e0000 */
[----:B------:R-:W-:-:S04]  /*04e0*/  UISETP.NE.AND UP1, UPT, UR8, 0x2, UPT ;  /* 0x000000020800788c */ /* 0x000fc8000bf25270 */
[----:B------:R-:W-:Y:S01]  /*04f0*/  USEL UR13, URZ, 0x1, UP1 ;  /* 0x00000001ff0d7887 */ /* 0x000fe20008800000 */
[----:B---3--:R-:W-:-:S13]  /*0500*/  ISETP.NE.AND P0, PT, R2, RZ, PT ;  /* 0x000000ff0200720c */ /* 0x008fda0003f05270 */
[----:B------:R-:W-:Y:S05]  /*0510*/  @P0 BRA `(.L_x_9) ;  /* 0x0000000000400947 */ /* 0x000fea0003800000 */
[----:B------:R-:W3:Y:S01]  /*0520*/  S2UR UR5, SR_CgaCtaId ;  /* 0x00000000000579c3 */ /* 0x000ee20000008800 */
[----:B------:R-:W-:Y:S01]  /*0530*/  UMOV UR6, 0x400 ;  /* 0x0000040000067882 */ /* 0x000fe20000000000 */
[----:B------:R-:W-:Y:S01]  /*0540*/  UMOV UR4, 0x1 ;  /* 0x0000000100047882 */ /* 0x000fe20000000000 */
[----:B------:R-:W-:Y:S01]  /*0550*/  ELECT P0, URZ, PT ;  /* 0x0000000000ff782f */ /* 0x000fe20003800000 */
[----:B---3--:R-:W-:Y:S02]  /*0560*/  ULEA UR5, UR5, UR6, 0x18 ;  /* 0x0000000605057291 */ /* 0x008fe4000f8ec0ff */
[----:B------:R-:W-:-:S04]  /*0570*/  UIADD3 UR6, UPT, UPT, -UR4, 0x100000, URZ ;  /* 0x0010000004067890 */ /* 0x000fc8000fffe1ff */
[----:B------:R-:W-:Y:S02]  /*0580*/  USHF.L.U32 UR7, UR6, 0xb, URZ ;  /* 0x0000000b06077899 */ /* 0x000fe400080006ff */
[----:B------:R-:W-:Y:S01]  /*0590*/  USHF.L.U32 UR6, UR6, 0x1, URZ ;  /* 0x0000000106067899 */ /* 0x000fe200080006ff */
[----:B------:R-:W3:Y:S11]  /*05a0*/  FENCE.VIEW.ASYNC.S ;  /* 0x00000000000073c6 */ /* 0x000ef60000000000 */
[----:B---3--:R3:W4:Y:S01]  /*05b0*/  SYNCS.EXCH.64 URZ, [UR5], UR6 ;  /* 0x0000000605ff75b2 */ /* 0x0087220008000100 */
[----:B------:R3:W1:Y:S01]  /*05c0*/  SYNCS.EXCH.64 URZ, [UR5+0x18], UR6 ;  /* 0x0000180605ff75b2 */ /* 0x0006620008000100 */
[----:B------:R3:W1:Y:S01]  /*05d0*/  SYNCS.EXCH.64 URZ, [UR5+0x8], UR6 ;  /* 0x0000080605ff75b2 */ /* 0x0006620008000100 */
[----:B------:R3:W1:Y:S01]  /*05e0*/  SYNCS.EXCH.64 URZ, [UR5+0x20], UR6 ;  /* 0x0000200605ff75b2 */ /* 0x0006620008000100 */
[----:B------:R3:W1:Y:S01]  /*05f0*/  SYNCS.EXCH.64 URZ, [UR5+0x10], UR6 ;  /* 0x0000100605ff75b2 */ /* 0x0006620008000100 */
[----:B------:R3:W1:Y:S01]  /*0600*/  SYNCS.EXCH.64 URZ, [UR5+0x28], UR6 ;  /* 0x0000280605ff75b2 */ /* 0x0006620008000100 */
[----:B------:R-:W-:Y:S01]  /*0610*/  NOP ;  /* 0x0000000000007918 */ /* 0x000fe20000000000 */
.L_x_9:
[----:B------:R-:W2:Y:S01]  /*0620*/  SHFL.IDX PT, R2, R181, RZ, 0x1f ;  /* 0x00001fffb5027589 */ /* 0x000ea200000e0000 */
[----:B------:R-:W-:Y:S01]  /*0630*/  NOP ;  /* 0x0000000000007918 */ /* 0x000fe20000000000 */
[----:B--2---:R-:W-:-:S13]  /*0640*/  ISETP.NE.AND P0, PT, R2, 0x1, PT ;  /* 0x000000010200780c */ /* 0x004fda0003f05270 */
[----:B------:R-:W-:Y:S05]  /*0650*/  @P0 BRA `(.L_x_10) ;  /* 0x0000000000400947 */ /* 0x000fea0003800000 */
[----:B---3--:R-:W2:Y:S01]  /*0660*/  S2UR UR6, SR_CgaCtaId ;  /* 0x00000000000679c3 */ /* 0x008ea20000008800 */
[----:B------:R-:W-:Y:S01]  /*0670*/  UMOV UR7, 0x400 ;  /* 0x0000040000077882 */ /* 0x000fe20000000000 */
[----:B------:R-:W-:Y:S01]  /*0680*/  UMOV UR5, 0x20 ;  /* 0x0000002000057882 */ /* 0x000fe20000000000 */
[----:B------:R-:W-:Y:S01]  /*0690*/  UMOV UR4, 0x80 ;  /* 0x0000008000047882 */ /* 0x000fe20000000000 */
[----:B------:R-:W-:-:S04]  /*06a0*/  UIADD3 UR10, UPT, UPT, -UR5, 0x100000, URZ ;  /* 0x00100000050a7890 */ /* 0x000fc8000fffe1ff */
[----:B------:R-:W-:Y:S02]  /*06b0*/  USHF.L.U32 UR11, UR10, 0xb, URZ ;  /* 0x0000000b0a0b7899 */ /* 0x000fe400080006ff */
[----:B------:R-:W-:Y:S02]  /*06c0*/  USHF.L.U32 UR10, UR10, 0x1, URZ ;  /* 0x000000010a0a7899 */ /* 0x000fe400080006ff */
[----:B------:R-:W-:-:S04]  /*06d0*/  UIADD3 UR4, UPT, UPT, -UR4, 0x100000, URZ ;  /* 0x0010000004047890 */ /* 0x000fc8000fffe1ff */
[----:B------:R-:W-:Y:S02]  /*06e0*/  USHF.L.U32 UR5, UR4, 0xb, URZ ;  /* 0x0000000b04057899 */ /* 0x000fe400080006ff */
[----:B------:R-:W-:Y:S01]  /*06f0*/  USHF.L.U32 UR4, UR4, 0x1, URZ ;  /* 0x0000000104047899 */ /* 0x000fe200080006ff */
[----:B------:R-:W-:Y:S01]  /*0700*/  ELECT P0, URZ, PT ;  /* 0x0000000000ff782f */ /* 0x000fe20003800000 */
[----:B--2---:R-:W-:Y:S01]  /*0710*/  ULEA UR6, UR6, UR7, 0x18 ;  /* 0x0000000706067291 */ /* 0x004fe2000f8ec0ff */
[----:B------:R-:W2:Y:S11]  /*0720*/  FENCE.VIEW.ASYNC.S ;  /* 0x00000000000073c6 */ /* 0x000eb60000000000 */
[----:B--2---:R2:W3:Y:S01]  /*0730*/  SYNCS.EXCH.64 URZ, [UR6+0x30], UR10 ;  /* 0x0000300a06ff75b2 */ /* 0x0044e20008000100 */
[----:B------:R2:W1:Y:S01]  /*0740*/  SYNCS.EXCH.64 URZ, [UR6+0x38], UR4 ;  /* 0x0000380406ff75b2 */ /* 0x0004620008000100 */
[----:B------:R-:W-:Y:S01]  /*0750*/  NOP ;  /* 0x0000000000007918 */ /* 0x000fe20000000000 */
.L_x_10:
[----:B------:R-:W4:Y:S01]  /*0760*/  SHFL.IDX PT, R2, R181, RZ, 0x1f ;  /* 0x00001fffb5027589 */ /* 0x000f2200000e0000 */
[----:B------:R-:W-:Y:S01]  /*0770*/  NOP ;  /* 0x0000000000007918 */ /* 0x000fe20000000000 */
[----:B----4-:R-:W-:-:S13]  /*0780*/  ISETP.NE.AND P0, PT, R2, 0x3, PT ;  /* 0x000000030200780c */ /* 0x010fda0003f05270 */
[----:B------:R-:W-:Y:S05]  /*0790*/  @P0 BRA `(.L_x_11) ;  /* 0x0000000000300947 */ /* 0x000fea0003800000 */
[----:B--23--:R-:W2:Y:S01]  /*07a0*/  S2UR UR5, SR_CgaCtaId ;  /* 0x00000000000579c3 */ /* 0x00cea20000008800 */
[----:B------:R-:W-:Y:S01]  /*07b0*/  UMOV UR6, 0x400 ;  /* 0x0000040000067882 */ /* 0x000fe20000000000 */
[----:B------:R-:W-:Y:S01]  /*07c0*/  UMOV UR4, 0x20 ;  /* 0x0000002000047882 */ /* 0x000fe20000000000 */
[----:B------:R-:W-:Y:S01]  /*07d0*/  ELECT P0, URZ, PT ;  /* 0x0000000000ff782f */ /* 0x000fe20003800000 */
[----:B--2---:R-:W-:Y:S02]  /*07e0*/  ULEA UR5, UR5, UR6, 0x18 ;  /* 0x0000000605057291 */ /* 0x004fe4000f8ec0ff */
[----:B------:R-:W-:-:S04]  /*07f0*/  UIADD3 UR6, UPT, UPT, -UR4, 0x100000, URZ ;  /* 0x0010000004067890 */ /* 0x000fc8000fffe1ff */
[----:B------:R-:W-:Y:S02]  /*0800*/  USHF.L.U32 UR7, UR6, 0xb, URZ ;  /* 0x0000000b06077899 */ /* 0x000fe400080006ff */
[----:B------:R-:W-:Y:S01]  /*0810*/  USHF.L.U32 UR6, UR6, 0x1, URZ ;  /* 0x0000000106067899 */ /* 0x000fe200080006ff */
[----:B------:R-:W2:Y:S11]  /*0820*/  FENCE.VIEW.ASYNC.S ;  /* 0x00000000000073c6 */ /* 0x000eb60000000000 */
[----:B--2---:R4:W2:Y:S01]  /*0830*/  SYNCS.EXCH.64 URZ, [UR5+0x40], UR6 ;  /* 0x0000400605ff75b2 */ /* 0x0048a20008000100 */
[----:B------:R4:W3:Y:S02]  /*0840*/  SYNCS.EXCH.64 URZ, [UR5+0x48], UR6 ;  /* 0x0000480605ff75b2 */ /* 0x0008e40008000100 */
[----:B----4-:R-:W-:Y:S01]  /*0850*/  NOP ;  /* 0x0000000000007918 */ /* 0x010fe20000000000 */
.L_x_11:
[----:B------:R-:W4:Y:S01]  /*0860*/  SHFL.IDX PT, R2, R181, RZ, 0x1f ;  /* 0x00001fffb5027589 */ /* 0x000f2200000e0000 */
[----:B------:R-:W-:Y:S01]  /*0870*/  NOP ;  /* 0x0000000000007918 */ /* 0x000fe20000000000 */
[----:B----4-:R-:W-:-:S13]  /*0880*/  ISETP.NE.AND P0, PT, R2, 0x4, PT ;  /* 0x000000040200780c */ /* 0x010fda0003f05270 */
[----:B------:R-:W-:Y:S05]  /*0890*/  @P0 BRA `(.L_x_12) ;  /* 0x00000000004c0947 */ /* 0x000fea0003800000 */
[----:B--23--:R-:W2:Y:S01]  /*08a0*/  S2UR UR5, SR_CgaCtaId ;  /* 0x00000000000579c3 */ /* 0x00cea20000008800 */
[----:B------:R-:W-:Y:S01]  /*08b0*/  UMOV UR7, 0x100 ;  /* 0x0000010000077882 */ /* 0x000fe20000000000 */
[----:B------:R-:W-:Y:S01]  /*08c0*/  UMOV UR6, 0x400 ;  /* 0x0000040000067882 */ /* 0x000fe20000000000 */
[----:B------:R-:W-:Y:S01]  /*08d0*/  USEL UR7, UR7, 0xe0, UP2 ;  /* 0x000000e007077887 */ /* 0x000fe20009000000 */
[----:B------:R-:W-:Y:S01]  /*08e0*/  UMOV UR4, 0x1 ;  /* 0x0000000100047882 */ /* 0x000fe20000000000 */
[----:B------:R-:W-:Y:S01]  /*08f0*/  ELECT P0, URZ, PT ;  /* 0x0000000000ff782f */ /* 0x000fe20003800000 */
[----:B------:R-:W-:-:S04]  /*0900*/  UIADD3 UR10, UPT, UPT, -UR4, 0x100000, URZ ;  /* 0x00100000040a7890 */ /* 0x000fc8000fffe1ff */
[----:B------:R-:W-:Y:S02]  /*0910*/  USHF.L.U32 UR11, UR10, 0xb, URZ ;  /* 0x0000000b0a0b7899 */ /* 0x000fe400080006ff */
[----:B------:R-:W-:Y:S02]  /*0920*/  USHF.L.U32 UR10, UR10, 0x1, URZ ;  /* 0x000000010a0a7899 */ /* 0x000fe400080006ff */
[----:B--2---:R-:W-:Y:S02]  /*0930*/  ULEA UR5, UR5, UR6, 0x18 ;  /* 0x0000000605057291 */ /* 0x004fe4000f8ec0ff */
[----:B------:R-:W-:-:S04]  /*0940*/  UIADD3 UR6, UPT, UPT, -UR7, 0x100000, URZ ;  /* 0x0010000007067890 */ /* 0x000fc8000fffe1ff */
[----:B------:R-:W-:Y:S02]  /*0950*/  USHF.L.U32 UR7, UR6, 0xb, URZ ;  /* 0x0000000b06077899 */ /* 0x000fe400080006ff */
[----:B------:R-:W-:Y:S01]  /*0960*/  USHF.L.U32 UR6, UR6, 0x1, URZ ;  /* 0x0000000106067899 */ /* 0x000fe200080006ff */
[----:B------:R-:W2:Y:S03]  /*0970*/  FENCE.VIEW.ASYNC.S ;  /* 0x00000000000073c6 */ /* 0x000ea60000000000 */
[----:B--2---:R4:W2:Y:S08]  /*0980*/  SYNCS.EXCH.64 URZ, [UR5+0x50], UR10 ;  /* 0x0000500a05ff75b2 */ /* 0x0048b00008000100 */
[----:B------:R4:W3:Y:S01]  /*0990*/  SYNCS.EXCH.64 URZ, [UR5+0x60], UR6 ;  /* 0x0000600605ff75b2 */ /* 0x0008e20008000100 */
[----:B------:R4:W1:Y:S01]  /*09a0*/  SYNCS.EXCH.64 URZ, [UR5+0x58], UR10 ;  /* 0x0000580a05ff75b2 */ /* 0x0008620008000100 */
[----:B------:R4:W1:Y:S02]  /*09b0*/  SYNCS.EXCH.64 URZ, [UR5+0x68], UR6 ;  /* 0x0000680605ff75b2 */ /* 0x0008640008000100 */
[----:B----4-:R-:W-:Y:S01]  /*09c0*/  NOP ;  /* 0x0000000000007918 */ /* 0x010fe20000000000 */
.L_x_12:
[----:B------:R-:W4:Y:S01]  /*09d0*/  SHFL.IDX PT, R2, R181, RZ, 0x1f ;  /* 0x00001fffb5027589 */ /* 0x000f2200000e0000 */
[----:B------:R-:W-:Y:S01]  /*09e0*/  NOP ;  /* 0x0000000000007918 */ /* 0x000fe20000000000 */
[----:B----4-:R-:W-:-:S13]  /*09f0*/  ISETP.NE.AND P0, PT, R2, 0x5, PT ;  /* 0x000000050200780c */ /* 0x010fda0003f05270 */
[----:B------:R-:W-:Y:S05]  /*0a00*/  @P0 BRA `(.L_x_13) ;  /* 0x0000000000580947 */ /* 0x000fea0003800000 */
[----:B--23--:R-:W2:Y:S01]  /*0a10*/  S2UR UR6, SR_CgaCtaId ;  /* 0x00000000000679c3 */ /* 0x00cea20000008800 */
        /* <DEDUP_REMOVED lines=12> */
[----:B--2---:R4:W2:Y:S01]  /*0ae0*/  SYNCS.EXCH.64 URZ, [UR6+0x70], UR10 ;  /* 0x0000700a06ff75b2 */ /* 0x0048a20008000100 */
[----:B------:R4:W3:Y:S01]  /*0af0*/  SYNCS.EXCH.64 URZ, [UR6+0x90], UR4 ;  /* 0x0000900406ff75b2 */ /* 0x0008e20008000100 */
[----:B------:R4:W1:Y:S01]  /*0b00*/  SYNCS.EXCH.64 URZ, [UR6+0x78], UR10 ;  /* 0x0000780a06ff75b2 */ /* 0x0008620008000100 */
[----:B------:R4:W1:Y:S01]  /*0b10*/  SYNCS.EXCH.64 URZ, [UR6+0x98], UR4 ;  /* 0x0000980406ff75b2 */ /* 0x0008620008000100 */
[----:B------:R4:W1:Y:S01]  /*0b20*/  SYNCS.EXCH.64 URZ, [UR6+0x80], UR10 ;  /* 0x0000800a06ff75b2 */ /* 0x0008620008000100 */
[----:B------:R4:W1:Y:S01]  /*0b30*/  SYNCS.EXCH.64 URZ, [UR6+0xa0], UR4 ;  /* 0x0000a00406ff75b2 */ /* 0x0008620008000100 */
[----:B------:R4:W1:Y:S01]  /*0b40*/  SYNCS.EXCH.64 URZ, [UR6+0x88], UR10 ;  /* 0x0000880a06ff75b2 */ /* 0x0008620008000100 */
[----:B------:R4:W1:Y:S02]  /*0b50*/  SYNCS.EXCH.64 URZ, [UR6+0xa8], UR4 ;  /* 0x0000a80406ff75b2 */ /* 0x0008640008000100 */
[----:B----4-:R-:W-:Y:S01]  /*0b60*/  NOP ;  /* 0x0000000000007918 */ /* 0x010fe20000000000 */
.L_x_13:
        /* <DEDUP_REMOVED lines=14> */
[----:B------:R4:W3:Y:S01]  /*0c50*/  SYNCS.EXCH.64 URZ, [UR5+0xc0], UR6 ;  /* 0x0000c00605ff75b2 */ /* 0x0008e20008000100 */
[----:B------:R4:W1:Y:S01]  /*0c60*/  SYNCS.EXCH.64 URZ, [UR5+0xb8], UR6 ;  /* 0x0000b80605ff75b2 */ /* 0x0008620008000100 */
[----:B------:R4:W1:Y:S02]  /*0c70*/  SYNCS.EXCH.64 URZ, [UR5+0xc8], UR6 ;  /* 0x0000c80605ff75b2 */ /* 0x0008640008000100 */
[----:B----4-:R-:W-:Y:S01]  /*0c80*/  NOP ;  /* 0x0000000000007918 */ /* 0x010fe20000000000 */
.L_x_14:
[----:B--23--:R-:W2:Y:S01]  /*0c90*/  S2UR UR5, SR_CTAID.X ;  /* 0x00000000000579c3 */ /* 0x00cea20000002500 */
[----:B------:R-:W-:-:S05]  /*0ca0*/  CS2R.32 R167, SR_CgaSize ;  /* 0x0000000000a77805 */ /* 0x000fca0000008a00 */
[----:B------:R-:W-:-:S05]  /*0cb0*/  IMAD R167, R167, -0xa0, RZ ;  /* 0xffffff60a7a77824 */ /* 0x000fca00078e02ff */
[----:B------:R-:W-:-:S14]  /*0cc0*/  R2UR UR7, R167 ;  /* 0x00000000a70772ca */ /* 0x000fdc00000e0000 */
[----:B------:R-:W3:Y:S01]  /*0cd0*/  LDCU UR7, c[0x0][UR7+0x2b0] ;  /* 0x00005600070777ac */ /* 0x000ee20008000800 */
[----:B------:R-:W-:Y:S01]  /*0ce0*/  NOP ;  /* 0x0000000000007918 */ /* 0x000fe20000000000 */
[----:B------:R-:W-:-:S05]  /*0cf0*/  CS2R.32 R167, SR_CgaSize ;  /* 0x0000000000a77805 */ /* 0x000fca0000008a00 */
[----:B------:R-:W-:-:S05]  /*0d00*/  IMAD R167, R167, -0xa0, RZ ;  /* 0xffffff60a7a77824 */ /* 0x000fca00078e02ff */
[----:B------:R-:W-:-:S14]  /*0d10*/  R2UR UR6, R167 ;  /* 0x00000000a70672ca */ /* 0x000fdc00000e0000 */
[----:B------:R-:W4:Y:S01]  /*0d20*/  LDCU UR6, c[0x0][UR6+0x2b4] ;  /* 0x00005680060677ac */ /* 0x000f220008000800 */
[----:B------:R-:W1:Y:S08]  /*0d30*/  S2UR UR4, SR_CTAID.Y ;  /* 0x00000000000479c3 */ /* 0x000e700000002600 */
[----:B------:R-:W4:Y:S01]  /*0d40*/  LDC R9, c[0x0][0xb24] ;  /* 0x0002c900ff097b82 */ /* 0x000f220000000800 */
[----:B--2---:R-:W-:-:S02]  /*0d50*/  I2FP.F32.U32 R4, UR5 ;  /* 0x0000000500047c45 */ /* 0x004fc40008201000 */
[----:B------:R-:W-:-:S05]  /*0d60*/  CS2R.32 R5, SR_CgaSize ;  /* 0x0000000000057805 */ /* 0x000fca0000008a00 */
[----:B------:R-:W-:-:S06]  /*0d70*/  IMAD R5, R5, -0xa0, RZ ;  /* 0xffffff6005057824 */ /* 0x000fcc00078e02ff */
[----:B------:R-:W2:Y:S01]  /*0d80*/  LDC R5, c[0x0][R5+0x2a0] ;  /* 0x0000a80005057b82 */ /* 0x000ea20000000800 */
[----:B------:R-:W-:Y:S01]  /*0d90*/  MOV R167, UR5 ;  /* 0x0000000500a77c02 */ /* 0x000fe20008000f00 */
[----:B---3--:R-:W-:Y:S01]  /*0da0*/  FMUL R4, R4, UR7 ;  /* 0x0000000704047c20 */ /* 0x008fe20008400000 */
[----:B-1----:R-:W-:Y:S02]  /*0db0*/  I2FP.F32.U32 R2, UR4 ;  /* 0x0000000400027c45 */ /* 0x002fe40008201000 */
[----:B------:R-:W-:-:S05]  /*0dc0*/  CS2R.32 R3, SR_CgaSize ;  /* 0x0000000000037805 */ /* 0x000fca0000008a00 */
[----:B------:R-:W-:-:S06]  /*0dd0*/  IMAD R3, R3, -0xa0, RZ ;  /* 0xffffff6003037824 */ /* 0x000fcc00078e02ff */
[----:B------:R-:W1:Y:S01]  /*0de0*/  LDC R3, c[0x0][R3+0x2a4] ;  /* 0x0000a90003037b82 */ /* 0x000e620000000800 */
[----:B------:R-:W3:Y:S01]  /*0df0*/  F2I.U32.TRUNC.NTZ R166, R4 ;  /* 0x0000000400a67305 */ /* 0x000ee2000020f000 */
[----:B------:R-:W-:Y:S01]  /*0e00*/  MOV R165, UR4 ;  /* 0x0000000400a57c02 */ /* 0x000fe20008000f00 */
[----:B----4-:R-:W-:-:S05]  /*0e10*/  FMUL R2, R2, UR6 ;  /* 0x0000000602027c20 */ /* 0x010fca0008400000 */
[----:B------:R-:W-:Y:S01]  /*0e20*/  BAR.SYNC.DEFER_BLOCKING 0x0 ;  /* 0x0000000000007b1d */ /* 0x000fe20000010000 */
[----:B------:R-:W-:-:S05]  /*0e30*/  ISETP.GE.AND P0, PT, R9, 0x1, PT ;  /* 0x000000010900780c */ /* 0x000fca0003f06270 */
[----:B------:R-:W4:Y:S02]  /*0e40*/  F2I.U32.TRUNC.NTZ R164, R2 ;  /* 0x0000000200a47305 */ /* 0x000f24000020f000 */
[----:B------:R-:W1:Y:S01]  /*0e50*/  S2UR UR36, SR_CTAID.Z ;  /* 0x00000000002479c3 */ /* 0x000e620000002700 */
[----:B---3--:R-:W-:-:S05]  /*0e60*/  IADD3 R166, PT, PT, -R166, RZ, RZ ;  /* 0x000000ffa6a67210 */ /* 0x008fca0007ffe1ff */
[----:B--2---:R-:W-:Y:S01]  /*0e70*/  IMAD R166, R5, R166, UR5 ;  /* 0x0000000505a67e24 */ /* 0x004fe2000f8e02a6 */
[----:B----4-:R-:W-:-:S05]  /*0e80*/  IADD3 R164, PT, PT, -R164, RZ, RZ ;  /* 0x000000ffa4a47210 */ /* 0x010fca0007ffe1ff */
[----:B-1----:R-:W-:Y:S01]  /*0e90*/  IMAD R164, R3, R164, UR4 ;  /* 0x0000000403a47e24 */ /* 0x002fe2000f8e02a4 */
[----:B------:R-:W-:Y:S06]  /*0ea0*/  @!P0 BRA `(.L_x_15) ;  /* 0x0000000000b88947 */ /* 0x000fec0003800000 */
[----:B------:R-:W1:Y:S01]  /*0eb0*/  LDC.64 R4, c[0x0][0xb18] ;  /* 0x0002c600ff047b82 */ /* 0x000e620000000a00 */
[----:B------:R-:W-:-:S07]  /*0ec0*/  ISETP.NE.AND P0, PT, R9, 0x1, PT ;  /* 0x000000010900780c */ /* 0x000fce0003f05270 */
[----:B------:R-:W2:Y:S08]  /*0ed0*/  LDC R10, c[0x0][0xb0c] ;  /* 0x0002c300ff0a7b82 */ /* 0x000eb00000000800 */
[----:B------:R-:W3:Y:S08]  /*0ee0*/  LDC R11, c[0x0][0x370] ;  /* 0x0000dc00ff0b7b82 */ /* 0x000ef00000000800 */
[----:B------:R-:W4:Y:S01]  /*0ef0*/  LDC R12, c[0x0][0x374] ;  /* 0x0000dd00ff0c7b82 */ /* 0x000f220000000800 */
[----:B-1----:R-:W-:-:S07]  /*0f00*/  ISETP.NE.AND P1, PT, R4, 0x1, PT ;  /* 0x000000010400780c */ /* 0x002fce0003f25270 */
[----:B------:R-:W3:Y:S01]  /*0f10*/  LDC.64 R6, c[0x0][0xb10] ;  /* 0x0002c400ff067b82 */ /* 0x000ee20000000a00 */
[----:B--2---:R-:W-:-:S07]  /*0f20*/  ISETP.NE.AND P2, PT, R10, 0x1, PT ;  /* 0x000000010a00780c */ /* 0x004fce0003f45270 */
[----:B------:R-:W1:Y:S08]  /*0f30*/  LDC R8, c[0x0][0xb20] ;  /* 0x0002c800ff087b82 */ /* 0x000e700000000800 */
[----:B------:R-:W2:Y:S01]  /*0f40*/  LDC.64 R2, c[0x0][0xb28] ;  /* 0x0002ca00ff027b82 */ /* 0x000ea20000000a00 */
[----:B----4-:R-:W-:-:S04]  /*0f50*/  IMAD.HI.U32 R13, R12, R5, RZ ;  /* 0x000000050c0d7227 */ /* 0x010fc800078e00ff */
[----:B------:R-:W-:-:S04]  /*0f60*/  IMAD.HI.U32 R5, R165, R5, RZ ;  /* 0x00000005a5057227 */ /* 0x000fc800078e00ff */
[----:B---3--:R-:W-:-:S04]  /*0f70*/  IMAD.HI.U32 R14, R11, R6, RZ ;  /* 0x000000060b0e7227 */ /* 0x008fc800078e00ff */
[----:B------:R-:W-:Y:S01]  /*0f80*/  IMAD.HI.U32 R16, R167, R6, RZ ;  /* 0x00000006a7107227 */ /* 0x000fe200078e00ff */
[-C--:B------:R-:W-:Y:S02]  /*0f90*/  @P2 SHF.R.U32.HI R11, RZ, R7.reuse, R14 ;  /* 0x00000007ff0b2219 */ /* 0x080fe4000001160e */
[-C--:B-1----:R-:W-:Y:S02]  /*0fa0*/  @P1 SHF.R.U32.HI R12, RZ, R8.reuse, R13 ;  /* 0x00000008ff0c1219 */ /* 0x082fe4000001160d */
[----:B------:R-:W-:Y:S02]  /*0fb0*/  SHF.R.U32.HI R8, RZ, R8, R5 ;  /* 0x00000008ff087219 */ /* 0x000fe40000011605 */
[----:B------:R-:W-:Y:S02]  /*0fc0*/  SHF.R.U32.HI R16, RZ, R7, R16 ;  /* 0x00000007ff107219 */ /* 0x000fe40000011610 */
[----:B------:R-:W-:Y:S01]  /*0fd0*/  SEL R5, R165, R8, !P1 ;  /* 0x00000008a5057207 */ /* 0x000fe20004800000 */
[----:B--2---:R-:W-:Y:S01]  /*0fe0*/  IMAD.HI.U32 R14, R12, R2, RZ ;  /* 0x000000020c0e7227 */ /* 0x004fe200078e00ff */
[----:B------:R-:W-:-:S03]  /*0ff0*/  SEL R7, R167, R16, !P2 ;  /* 0x00000010a7077207 */ /* 0x000fc60005000000 */
[----:B------:R-:W-:Y:S01]  /*1000*/  IMAD.HI.U32 R6, R11, R2, RZ ;  /* 0x000000020b067227 */ /* 0x000fe200078e00ff */
[----:B------:R-:W-:-:S04]  /*1010*/  @P0 SHF.R.U32.HI R12, RZ, R3, R14 ;  /* 0x00000003ff0c0219 */ /* 0x000fc8000001160e */
[----:B------:R-:W-:Y:S01]  /*1020*/  @P0 SHF.R.U32.HI R11, RZ, R3, R6 ;  /* 0x00000003ff0b0219 */ /* 0x000fe20000011606 */
[----:B------:R-:W-:-:S04]  /*1030*/  IMAD R12, R12, R9, RZ ;  /* 0x000000090c0c7224 */ /* 0x000fc800078e02ff */
[----:B------:R-:W-:Y:S01]  /*1040*/  IMAD R6, R11, R9, RZ ;  /* 0x000000090b067224 */ /* 0x000fe200078e02ff */
[----:B------:R-:W-:-:S04]  /*1050*/  ISETP.GE.AND P1, PT, R5, R12, PT ;  /* 0x0000000c0500720c */ /* 0x000fc80003f26270 */
[----:B------:R-:W-:Y:S01]  /*1060*/  ISETP.GE.OR P1, PT, R7, R6, P1 ;  /* 0x000000060700720c */ /* 0x000fe20000f26670 */
[----:B------:R-:W-:-:S05]  /*1070*/  IMAD.HI.U32 R6, R5, R2, RZ ;  /* 0x0000000205067227 */ /* 0x000fca00078e00ff */
[----:B------:R-:W-:-:S04]  /*1080*/  SHF.R.U32.HI R6, RZ, R3, R6 ;  /* 0x00000003ff067219 */ /* 0x000fc80000011606 */
[----:B------:R-:W-:-:S03]  /*1090*/  SEL R6, R5, R6, !P0 ;  /* 0x0000000605067207 */ /* 0x000fc60004000000 */
[----:B------:R-:W-:Y:S01]  /*10a0*/  @!P1 IMAD.HI.U32 R8, R7, R2, RZ ;  /* 0x0000000207089227 */ /* 0x000fe200078e00ff */
[----:B------:R-:W-:-:S04]  /*10b0*/  IADD3 R2, PT, PT, -R6, RZ, RZ ;  /* 0x000000ff06027210 */ /* 0x000fc80007ffe1ff */
[----:B------:R-:W-:Y:S01]  /*10c0*/  @!P1 SHF.R.U32.HI R8, RZ, R3, R8 ;  /* 0x00000003ff089219 */ /* 0x000fe20000011608 */
[----:B------:R-:W-:-:S03]  /*10d0*/  IMAD R2, R9, R2, R5 ;  /* 0x0000000209027224 */ /* 0x000fc600078e0205 */
[----:B------:R-:W-:Y:S02]  /*10e0*/  @!P1 SEL R3, R7, R8, !P0 ;  /* 0x0000000807039207 */ /* 0x000fe40004000000 */
[----:B------:R-:W-:-:S03]  /*10f0*/  IADD3 R8, PT, PT, -R5, RZ, RZ ;  /* 0x000000ff05087210 */ /* 0x000fc60007ffe1ff */
[--C-:B------:R-:W-:Y:S02]  /*1100*/  @!P1 IMAD.IADD R6, R6, 0x1, -R3.reuse ;  /* 0x0000000106069824 */ /* 0x100fe400078e0a03 */
[----:B------:R-:W-:Y:S01]  /*1110*/  @!P1 IMAD R3, R2, R11, R3 ;  /* 0x0000000b02039224 */ /* 0x000fe200078e0203 */
[----:B------:R-:W-:Y:S01]  /*1120*/  IADD3 R2, PT, PT, -R7, RZ, RZ ;  /* 0x000000ff07027210 */ /* 0x000fe20007ffe1ff */
[----:B------:R-:W-:Y:S02]  /*1130*/  @!P1 IMAD R5, R6, R9, R7 ;  /* 0x0000000906059224 */ /* 0x000fe400078e0207 */
[----:B------:R-:W-:Y:S02]  /*1140*/  IMAD R8, R4, R8, R165 ;  /* 0x0000000804087224 */ /* 0x000fe400078e02a5 */
[----:B------:R-:W-:Y:S02]  /*1150*/  @!P1 IMAD.MOV.U32 R7, RZ, RZ, R3 ;  /* 0x000000ffff079224 */ /* 0x000fe400078e0003 */
[----:B------:R-:W-:-:S02]  /*1160*/  IMAD R2, R10, R2, R167 ;  /* 0x000000020a027224 */ /* 0x000fc400078e02a7 */
[----:B------:R-:W-:Y:S02]  /*1170*/  IMAD R165, R5, R4, R8 ;  /* 0x0000000405a57224 */ /* 0x000fe400078e0208 */
[----:B------:R-:W-:Y:S02]  /*1180*/  IMAD R167, R7, R10, R2 ;  /* 0x0000000a07a77224 */ /* 0x000fe400078e0202 */
.L_x_15:
[----:B------:R-:W1:Y:S01]  /*1190*/  LDCU UR4, c[0x0][0xb30] ;  /* 0x00016600ff0477ac */ /* 0x000e620008000800 */
[----:B------:R-:W2:Y:S08]  /*11a0*/  S2UR UR37, SR_CgaCtaId ;  /* 0x00000000002579c3 */ /* 0x000eb00000008800 */
[----:B------:R-:W3:Y:S01]  /*11b0*/  LDC R72, c[0x0][0xb24] ;  /* 0x0002c900ff487b82 */ /* 0x000ee20000000800 */
[----:B-1----:R-:W-:-:S09]  /*11c0*/  UISETP.NE.AND UP1, UPT, UR4, 0x1, UPT ;  /* 0x000000010400788c */ /* 0x002fd2000bf25270 */
[----:B--2---:R-:W-:Y:S05]  /*11d0*/  BRA.U UP1, `(.L_x_16) ;  /* 0x0000000101407547 */ /* 0x004fea000b800000 */
[----:B------:R-:W1:Y:S08]  /*11e0*/  LDC.64 R4, c[0x0][0xb10] ;  /* 0x0002c400ff047b82 */ /* 0x000e700000000a00 */
[----:B------:R-:W2:Y:S08]  /*11f0*/  LDC.64 R2, c[0x0][0xb18] ;  /* 0x0002c600ff027b82 */ /* 0x000eb00000000a00 */
[----:B------:R-:W4:Y:S08]  /*1200*/  LDC R6, c[0x0][0xb20] ;  /* 0x0002c800ff067b82 */ /* 0x000f300000000800 */
[----:B------:R-:W3:Y:S01]  /*1210*/  LDC R8, c[0x0][0xb0c] ;  /* 0x0002c300ff087b82 */ /* 0x000ee20000000800 */
[----:B-1----:R-:W-:-:S05]  /*1220*/  IMAD.HI.U32 R4, R167, R4, RZ ;  /* 0x00000004a7047227 */ /* 0x002fca00078e00ff */
[----:B------:R-:W-:Y:S01]  /*1230*/  SHF.R.U32.HI R4, RZ, R5, R4 ;  /* 0x00000005ff047219 */ /* 0x000fe20000011604 */
[----:B--2---:R-:W-:Y:S01]  /*1240*/  IMAD.HI.U32 R3, R165, R3, RZ ;  /* 0x00000003a5037227 */ /* 0x004fe200078e00ff */
[----:B------:R-:W-:-:S04]  /*1250*/  ISETP.NE.AND P0, PT, R2, 0x1, PT ;  /* 0x000000010200780c */ /* 0x000fc80003f05270 */
[----:B----4-:R-:W-:-:S04]  /*1260*/  SHF.R.U32.HI R6, RZ, R6, R3 ;  /* 0x00000006ff067219 */ /* 0x010fc80000011603 */
[----:B------:R-:W-:Y:S02]  /*1270*/  SEL R3, R165, R6, !P0 ;  /* 0x00000006a5037207 */ /* 0x000fe40004000000 */
[----:B---3--:R-:W-:-:S04]  /*1280*/  ISETP.NE.AND P1, PT, R8, 0x1, PT ;  /* 0x000000010800780c */ /* 0x008fc80003f25270 */
[----:B------:R-:W-:-:S05]  /*1290*/  SEL R4, R167, R4, !P1 ;  /* 0x00000004a7047207 */ /* 0x000fca0004800000 */
[----:B------:R-:W-:Y:S02]  /*12a0*/  IMAD.IADD R5, R3, 0x1, -R4 ;  /* 0x0000000103057824 */ /* 0x000fe400078e0a04 */
[----:B------:R-:W-:Y:S02]  /*12b0*/  IMAD.IADD R3, R4, 0x1, -R3 ;  /* 0x0000000104037824 */ /* 0x000fe400078e0a03 */
[----:B------:R-:W-:Y:S02]  /*12c0*/  IMAD R167, R5, R8, R167 ;  /* 0x0000000805a77224 */ /* 0x000fe400078e02a7 */
[----:B------:R-:W-:-:S07]  /*12d0*/  IMAD R165, R3, R2, R165 ;  /* 0x0000000203a57224 */ /* 0x000fce00078e02a5 */
.L_x_16:
[----:B------:R-:W-:Y:S01]  /*12e0*/  BAR.SYNC.DEFER_BLOCKING 0x0 ;  /* 0x0000000000007b1d */ /* 0x000fe20000010000 */
[----:B------:R-:W-:Y:S01]  /*12f0*/  UISETP.NE.AND UP1, UPT, UR8, 0x2, UPT ;  /* 0x000000020800788c */ /* 0x000fe2000bf25270 */
[----:B------:R-:W-:Y:S02]  /*1300*/  ISETP.NE.OR P5, PT, R0, 0x2, !P5 ;  /* 0x000000020000780c */ /* 0x000fe40006fa5670 */
[----:B------:R-:W-:-:S06]  /*1310*/  LOP3.LUT R2, R176, 0x1f, RZ, 0xc0, !PT ;  /* 0x0000001fb0027812 */ /* 0x000fcc00078ec0ff */
[----:B------:R-:W-:Y:S05]  /*1320*/  BRA.U UP1, `(.L_x_17) ;  /* 0x00000011013c7547 */ /* 0x000fea000b800000 */
[----:B------:R-:W1:Y:S01]  /*1330*/  LDCU UR13, c[0x0][0x38c] ;  /* 0x00007180ff0d77ac */ /* 0x000e620008000800 */
[----:B------:R-:W2:Y:S01]  /*1340*/  LDC R9, c[0x0][0x370] ;  /* 0x0000dc00ff097b82 */ /* 0x000ea20000000800 */
[----:B------:R-:W-:Y:S01]  /*1350*/  PLOP3.LUT P1, PT, PT, PT, UP2, 0x80, 0x8 ;  /* 0x000000000008781c */ /* 0x000fe20003f2f028 */
[----:B------:R-:W-:Y:S01]  /*1360*/  HFMA2 R12, -RZ, RZ, 0, 0 ;  /* 0x00000000ff0c7431 */ /* 0x000fe200000001ff */
[----:B------:R-:W-:Y:S01]  /*1370*/  ISETP.EQ.OR P4, PT, R2, RZ, P5 ;  /* 0x000000ff0200720c */ /* 0x000fe20002f82670 */
[----:B------:R-:W-:Y:S01]  /*1380*/  IMAD.MOV.U32 R15, RZ, RZ, 0x1 ;  /* 0x00000001ff0f7424 */ /* 0x000fe200078e00ff */
[----:B------:R-:W-:Y:S01]  /*1390*/  PLOP3.LUT P1, PT, P1, PT, PT, 0x8, 0x80 ;  /* 0x000000000080781c */ /* 0x000fe20000f2e170 */
[----:B------:R-:W-:Y:S01]  /*13a0*/  IMAD.MOV.U32 R14, RZ, RZ, RZ ;  /* 0x000000ffff0e7224 */ /* 0x000fe200078e00ff */
[----:B------:R-:W-:Y:S01]  /*13b0*/  MOV R8, 0x1 ;  /* 0x0000000100087802 */ /* 0x000fe20000000f00 */
[----:B------:R-:W4:Y:S01]  /*13c0*/  LDC R0, c[0x0][0x374] ;  /* 0x0000dd00ff007b82 */ /* 0x000f220000000800 */
[----:B------:R-:W-:Y:S01]  /*13d0*/  IMAD.MOV.U32 R10, RZ, RZ, RZ ;  /* 0x000000ffff0a7224 */ /* 0x000fe200078e00ff */
[----:B------:R-:W2:Y:S01]  /*13e0*/  LDCU.64 UR22, c[0x0][0x348] ;  /* 0x00006900ff1677ac */ /* 0x000ea20008000a00 */
[----:B------:R-:W-:Y:S01]  /*13f0*/  UMOV UR6, URZ ;  /* 0x000000ff00067c82 */ /* 0x000fe20008000000 */
[----:B-1----:R-:W-:-:S04]  /*1400*/  UIADD3 UR5, UPT, UPT, UR13, 0x1f, URZ ;  /* 0x0000001f0d057890 */ /* 0x002fc8000fffe0ff */
[----:B------:R-:W-:-:S04]  /*1410*/  USHF.R.S32.HI UR4, URZ, 0x1f, UR5 ;  /* 0x0000001fff047899 */ /* 0x000fc80008011405 */
[----:B------:R-:W-:-:S04]  /*1420*/  ULEA.HI UR4, UR4, UR5, URZ, 0x5 ;  /* 0x0000000504047291 */ /* 0x000fc8000f8f28ff */
[----:B------:R-:W-:Y:S02]  /*1430*/  USHF.R.S32.HI UR15, URZ, 0x5, UR4 ;  /* 0x00000005ff0f7899 */ /* 0x000fe40008011404 */
[----:B------:R-:W-:Y:S02]  /*1440*/  UIADD3 UR4, UPT, UPT, UR13, -0x1, URZ ;  /* 0xffffffff0d047890 */ /* 0x000fe4000fffe0ff */
[----:B------:R-:W-:Y:S02]  /*1450*/  UISETP.LT.U32.AND UP0, UPT, UR15, 0x3, UPT ;  /* 0x000000030f00788c */ /* 0x000fe4000bf01070 */
[----:B------:R-:W-:Y:S02]  /*1460*/  UISETP.GE.U32.AND UP1, UPT, UR4, -0x3f, UPT ;  /* 0xffffffc10400788c */ /* 0x000fe4000bf26070 */
[----:B------:R-:W-:Y:S02]  /*1470*/  USEL UR14, UR15, 0x3, UP0 ;  /* 0x000000030f0e7887 */ /* 0x000fe40008000000 */
[----:B------:R-:W-:-:S02]  /*1480*/  UIADD3 UR13, UPT, UPT, UR13, 0x3e, URZ ;  /* 0x0000003e0d0d7890 */ /* 0x000fc4000fffe0ff */
[----:B------:R-:W-:Y:S02]  /*1490*/  UIADD3 UR5, UPT, UPT, UR14, -0x1, URZ ;  /* 0xffffffff0e057890 */ /* 0x000fe4000fffe0ff */
[----:B------:R-:W-:-:S03]  /*14a0*/  UIADD3 UR7, UPT, UPT, UR15, -UR14, URZ ;  /* 0x8000000e0f077290 */ /* 0x000fc6000fffe0ff */
[----:B------:R-:W-:-:S04]  /*14b0*/  @UP1 UIADD3 UR5, UPT, UPT, UR14, URZ, URZ ;  /* 0x000000ff0e051290 */ /* 0x000fc8000fffe0ff */
[----:B--2---:R-:W-:-:S12]  /*14c0*/  UIADD3 UR5, UPT, UPT, UR5, 0x1, URZ ;  /* 0x0000000105057890 */ /* 0x004fd8000fffe0ff */
.L_x_35:
[----:B------:R-:W-:Y:S01]  /*14d0*/  UISETP.NE.AND UP0, UPT, UR37, URZ, UPT ;  /* 0x000000ff2500728c */ /* 0x000fe2000bf05270 */
[----:B------:R-:W1:Y:S08]  /*14e0*/  S2UR UR37, SR_CgaCtaId ;  /* 0x00000000002579c3 */ /* 0x000e700000008800 */
[----:B------:R-:W-:Y:S05]  /*14f0*/  BRA.U UP0, `(.L_x_18) ;  /* 0x0000000100347547 */ /* 0x000fea000b800000 */
[----:B------:R-:W2:Y:S01]  /*1500*/  S2R R2, SR_CgaCtaId ;  /* 0x0000000000027919 */ /* 0x000ea20000008800 */
[----:B------:R-:W-:-:S04]  /*1510*/  MOV R3, 0x400 ;  /* 0x0000040000037802 */ /* 0x000fc80000000f00 */
[----:B--2---:R-:W-:Y:S02]  /*1520*/  LEA R3, R2, R3, 0x18 ;  /* 0x0000000302037211 */ /* 0x004fe400078ec0ff */
[----:B------:R-:W-:-:S03]  /*1530*/  SHF.L.U32 R2, R8, 0x1f, RZ ;  /* 0x0000001f08027819 */ /* 0x000fc600000006ff */
[----:B------:R-:W-:-:S04]  /*1540*/  IMAD R3, R10, 0x8, R3 ;  /* 0x000000080a037824 */ /* 0x000fc800078e0203 */
[----:B------:R-:W2:Y:S02]  /*1550*/  SYNCS.PHASECHK.TRANS64.TRYWAIT P0, [R3+URZ+0xc0], R2 ;  /* 0x0000c002030075a7 */ /* 0x000ea400080011ff */
[----:B--2---:R-:W-:Y:S05]  /*1560*/  @!P0 BRA `(.L_x_19) ;  /* 0x0000005000c48947 */ /* 0x004fea0003800000 */
.L_x_94:
[----:B------:R-:W-:Y:S01]  /*1570*/  VIADD R10, R10, 0x1 ;  /* 0x000000010a0a7836 */ /* 0x000fe20000000000 */
[----:B------:R2:W-:Y:S04]  /*1580*/  SYNCS.ARRIVE.TRANS64.A1T0 RZ, [R3+URZ+0xb0], RZ ;  /* 0x0000b0ff03ff79a7 */ /* 0x0005e800081000ff */
[----:B------:R-:W-:-:S04]  /*1590*/  ISETP.NE.AND P0, PT, R10, 0x2, PT ;  /* 0x000000020a00780c */ /* 0x000fc80003f05270 */
[----:B------:R-:W-:Y:S02]  /*15a0*/  SEL R10, R10, RZ, P0 ;  /* 0x000000ff0a0a7207 */ /* 0x000fe40000000000 */
[----:B--2---:R-:W-:-:S04]  /*15b0*/  SEL R3, RZ, 0x1, P0 ;  /* 0x00000001ff037807 */ /* 0x004fc80000000000 */
[----:B------:R-:W-:-:S07]  /*15c0*/  LOP3.LUT R8, R8, R3, RZ, 0x3c, !PT ;  /* 0x0000000308087212 */ /* 0x000fce00078e3cff */
.L_x_18:
[----:B------:R-:W-:Y:S01]  /*15d0*/  UMOV UR4, 0x400 ;  /* 0x0000040000047882 */ /* 0x000fe20000000000 */
[----:B------:R-:W-:Y:S01]  /*15e0*/  SHF.L.U32 R2, R15, 0x1f, RZ ;  /* 0x0000001f0f027819 */ /* 0x000fe200000006ff */
[----:B-1----:R-:W-:Y:S01]  /*15f0*/  ULEA UR4, UR37, UR4, 0x18 ;  /* 0x0000000425047291 */ /* 0x002fe2000f8ec0ff */
[----:B------:R-:W-:Y:S01]  /*1600*/  R2UR UR35, R167 ;  /* 0x00000000a72372ca */ /* 0x000fe200000e0000 */
[----:B------:R-:W-:Y:S01]  /*1610*/  UISETP.GE.U32.AND UP0, UPT, UR13, 0x3f, UPT ;  /* 0x0000003f0d00788c */ /* 0x000fe2000bf06070 */
[----:B------:R-:W-:Y:S01]  /*1620*/  R2UR UR11, R165 ;  /* 0x00000000a50b72ca */ /* 0x000fe200000e0000 */
[----:B------:R-:W-:Y:S01]  /*1630*/  ULEA UR8, UR6, UR4, 0x3 ;  /* 0x0000000406087291 */ /* 0x000fe2000f8e18ff */
[----:B------:R-:W-:-:S08]  /*1640*/  UMOV UR24, URZ ;  /* 0x000000ff00187c82 */ /* 0x000fd00008000000 */
[----:B------:R1:W2:Y:S01]  /*1650*/  SYNCS.PHASECHK.TRANS64.TRYWAIT P0, [UR8+0x18], R2 ;  /* 0x00001802ff0075a7 */ /* 0x0002a20008001108 */
[----:B------:R-:W-:Y:S02]  /*1660*/  USHF.L.U32 UR35, UR35, 0x7, URZ ;  /* 0x0000000723237899 */ /* 0x000fe400080006ff */
[----:B------:R-:W-:Y:S01]  /*1670*/  USHF.L.U32 UR11, UR11, 0x6, URZ ;  /* 0x000000060b0b7899 */ /* 0x000fe200080006ff */
[----:B------:R-:W-:Y:S11]  /*1680*/  BRA.U !UP0, `(.L_x_20) ;  /* 0x0000000108a87547 */ /* 0x000ff6000b800000 */
[----:B------:R-:W-:Y:S01]  /*1690*/  UMOV UR16, URZ ;  /* 0x000000ff00107c82 */ /* 0x000fe20008000000 */
[----:B------:R-:W-:-:S05]  /*16a0*/  UMOV UR17, UR6 ;  /* 0x0000000600117c82 */ /* 0x000fca0008000000 */
.L_x_25:
[----:B-1----:R-:W-:Y:S01]  /*16b0*/  ULEA UR33, UR17, UR4, 0x3 ;  /* 0x0000000411217291 */ /* 0x002fe2000f8e18ff */
[----:B--2---:R-:W-:Y:S01]  /*16c0*/  @!P5 MOV R3, 0x1800 ;  /* 0x000018000003d802 */ /* 0x004fe20000000f00 */
[----:B--2---:R-:W-:Y:S10]  /*16d0*/  @P0 BRA `(.L_x_21) ;  /* 0x00000000000c0947 */ /* 0x004ff40003800000 */
[----:B------:R-:W-:-:S04]  /*16e0*/  SHF.L.U32 R5, R15, 0x1f, RZ ;  /* 0x0000001f0f057819 */ /* 0x000fc800000006ff */
[----:B------:R-:W2:Y:S02]  /*16f0*/  SYNCS.PHASECHK.TRANS64.TRYWAIT P0, [UR33+0x18], R5 ;  /* 0x00001805ff0075a7 */ /* 0x000ea40008001121 */
[----:B--2---:R-:W-:Y:S05]  /*1700*/  @!P0 BRA `(.L_x_22) ;  /* 0x0000005000708947 */ /* 0x004fea0003800000 */
.L_x_21:
[----:B------:R2:W-:Y:S01]  /*1710*/  @!P5 SYNCS.ARRIVE.TRANS64 RZ, [UR33], R3 ;  /* 0x00000003ffffd9a7 */ /* 0x0005e20008000021 */
[----:B------:R-:W-:Y:S04]  /*1720*/  BSSY.RECONVERGENT B0, `(.L_x_23) ;  /* 0x0000003000007945 */ /* 0x000fe80003800200 */
[----:B------:R-:W-:Y:S05]  /*1730*/  @P4 BRA `(.L_x_24) ;  /* 0x0000000000044947 */ /* 0x000fea0003800000 */
[----:B------:R-:W-:Y:S05]  /*1740*/  BPT.TRAP 0x1 ;  /* 0x000000040000795c */ /* 0x000fea0000300000 */
.L_x_24:
[----:B------:R-:W-:Y:S05]  /*1750*/  BSYNC.RECONVERGENT B0 ;  /* 0x0000000000007941 */ /* 0x000fea0003800200 */
.L_x_23:
[----:B------:R-:W-:Y:S02]  /*1760*/  UIADD3 UR6, UPT, UPT, UR17, 0x1, URZ ;  /* 0x0000000111067890 */ /* 0x000fe4000fffe0ff */
[----:B------:R-:W-:Y:S02]  /*1770*/  ULEA UR32, UR17, UR4, 0xc ;  /* 0x0000000411207291 */ /* 0x000fe4000f8e60ff */
[----:B------:R-:W-:Y:S02]  /*1780*/  UISETP.NE.AND UP0, UPT, UR6, 0x3, UPT ;  /* 0x000000030600788c */ /* 0x000fe4000bf05270 */
[----:B------:R-:W-:Y:S02]  /*1790*/  UIADD3 UR26, UP1, UPT, UR22, 0x80, URZ ;  /* 0x00000080161a7890 */ /* 0x000fe4000ff3e0ff */
[----:B------:R-:W-:Y:S02]  /*17a0*/  USEL UR9, URZ, 0x1, UP0 ;  /* 0x00000001ff097887 */ /* 0x000fe40008000000 */
[----:B------:R-:W-:-:S02]  /*17b0*/  USEL UR6, UR6, URZ, UP0 ;  /* 0x000000ff06067287 */ /* 0x000fc40008000000 */
[----:B------:R-:W-:Y:S02]  /*17c0*/  UIADD3 UR20, UP0, UPT, UR22, 0x180, URZ ;  /* 0x0000018016147890 */ /* 0x000fe4000ff1e0ff */
[----:B------:R-:W-:Y:S01]  /*17d0*/  ULEA UR8, UR6, UR4, 0x3 ;  /* 0x0000000406087291 */ /* 0x000fe2000f8e18ff */
[----:B------:R-:W-:Y:S01]  /*17e0*/  LOP3.LUT R15, R15, UR9, RZ, 0x3c, !PT ;  /* 0x000000090f0f7c12 */ /* 0x000fe2000f8e3cff */
[----:B------:R-:W-:Y:S02]  /*17f0*/  USHF.L.U32 UR34, UR16, 0x5, URZ ;  /* 0x0000000510227899 */ /* 0x000fe400080006ff */
[----:B------:R-:W-:Y:S01]  /*1800*/  UIADD3.X UR27, UPT, UPT, URZ, UR23, URZ, UP1, !UPT ;  /* 0x00000017ff1b7290 */ /* 0x000fe20008ffe4ff */
[----:B-1----:R-:W-:Y:S01]  /*1810*/  SHF.L.U32 R2, R15, 0x1f, RZ ;  /* 0x0000001f0f027819 */ /* 0x002fe200000006ff */
[----:B------:R-:W-:Y:S02]  /*1820*/  UIADD3 UR32, UPT, UPT, UR32, 0x4400, URZ ;  /* 0x0000440020207890 */ /* 0x000fe4000fffe0ff */
[----:B------:R-:W-:Y:S01]  /*1830*/  UIADD3.X UR21, UPT, UPT, URZ, UR23, URZ, UP0, !UPT ;  /* 0x00000017ff157290 */ /* 0x000fe200087fe4ff */
[----:B------:R1:W1:Y:S01]  /*1840*/  SYNCS.PHASECHK.TRANS64.TRYWAIT P0, [UR8+0x18], R2 ;  /* 0x00001802ff0075a7 */ /* 0x0002620008001108 */
[----:B------:R-:W-:Y:S01]  /*1850*/  ULEA UR8, UR17, UR4, 0xb ;  /* 0x0000000411087291 */ /* 0x000fe2000f8e58ff */
[----:B------:R-:W-:Y:S01]  /*1860*/  UMOV UR18, 0x0 ;  /* 0x0000000000127882 */ /* 0x000fe20000000000 */
[----:B------:R-:W-:-:S02]  /*1870*/  UMOV UR19, 0x10000000 ;  /* 0x1000000000137882 */ /* 0x000fc40000000000 */
[----:B------:R-:W-:Y:S01]  /*1880*/  UIADD3 UR8, UPT, UPT, UR8, 0x7400, URZ ;  /* 0x0000740008087890 */ /* 0x000fe2000fffe0ff */
[----:B------:R1:W-:Y:S01]  /*1890*/  UTMALDG.3D [UR32], [UR26], desc[UR18] ;  /* 0x000012201a0075b4 */ /* 0x0003e20008011000 */
[----:B------:R-:W-:Y:S01]  /*18a0*/  UMOV UR12, UR36 ;  /* 0x00000024000c7c82 */ /* 0x000fe20008000000 */
[----:B------:R-:W-:Y:S01]  /*18b0*/  UMOV UR9, UR33 ;  /* 0x0000002100097c82 */ /* 0x000fe20008000000 */
[----:B------:R-:W-:Y:S01]  /*18c0*/  UMOV UR10, UR34 ;  /* 0x00000022000a7c82 */ /* 0x000fe20008000000 */
[----:B------:R-:W-:Y:S01]  /*18d0*/  UIADD3 UR16, UPT, UPT, UR16, 0x1, URZ ;  /* 0x0000000110107890 */ /* 0x000fe2000fffe0ff */
[----:B------:R-:W-:Y:S01]  /*18e0*/  UMOV UR24, UR5 ;  /* 0x0000000500187c82 */ /* 0x000fe20008000000 */
[----:B------:R-:W-:Y:S02]  /*18f0*/  UMOV UR17, UR6 ;  /* 0x0000000600117c82 */ /* 0x000fe40008000000 */
[----:B------:R1:W-:Y:S01]  /*1900*/  UTMALDG.3D [UR8], [UR20], desc[UR18] ;  /* 0x00001208140075b4 */ /* 0x0003e20008011000 */
[----:B------:R-:W-:-:S09]  /*1910*/  UISETP.NE.AND UP0, UPT, UR16, UR5, UPT ;  /* 0x000000051000728c */ /* 0x000fd2000bf05270 */
[----:B------:R-:W-:Y:S05]  /*1920*/  BRA.U UP0, `(.L_x_25) ;  /* 0xfffffffd00607547 */ /* 0x000fea000b83ffff */
.L_x_20:
[----:B-1----:R-:W-:Y:S01]  /*1930*/  ULEA UR8, UR6, UR4, 0x3 ;  /* 0x0000000406087291 */ /* 0x002fe2000f8e18ff */
[----:B------:R-:W-:Y:S01]  /*1940*/  SHF.L.U32 R2, R15, 0x1f, RZ ;  /* 0x0000001f0f027819 */ /* 0x000fe200000006ff */
[----:B------:R-:W-:Y:S01]  /*1950*/  @!P1 SYNCS.ARRIVE.TRANS64.A1T0 RZ, [UR4+0x48], RZ ;  /* 0x000048ffffff99a7 */ /* 0x000fe20008100004 */
[----:B------:R-:W-:-:S06]  /*1960*/  UISETP.GT.AND UP0, UPT, UR15, UR14, UPT ;  /* 0x0000000e0f00728c */ /* 0x000fcc000bf04270 */
[----:B--2---:R1:W2:Y:S03]  /*1970*/  SYNCS.PHASECHK.TRANS64.TRYWAIT P0, [UR8+0x18], R2 ;  /* 0x00001802ff0075a7 */ /* 0x0042a60008001108 */
[----:B------:R-:W-:Y:S05]  /*1980*/  BRA.U !UP0, `(.L_x_26) ;  /* 0x0000000108ac7547 */ /* 0x000fea000b800000 */
[----:B------:R-:W-:Y:S01]  /*1990*/  UIADD3 UR21, UPT, UPT, UR7, UR24, URZ ;  /* 0x0000001807157290 */ /* 0x000fe2000fffe0ff */
[----:B------:R-:W-:-:S11]  /*19a0*/  UMOV UR25, UR6 ;  /* 0x0000000600197c82 */ /* 0x000fd60008000000 */
.L_x_31:
[----:B-1----:R-:W-:Y:S01]  /*19b0*/  ULEA UR17, UR25, UR4, 0x3 ;  /* 0x0000000419117291 */ /* 0x002fe2000f8e18ff */
[----:B--2---:R-:W-:Y:S01]  /*19c0*/  @!P5 MOV R3, 0x1800 ;  /* 0x000018000003d802 */ /* 0x004fe20000000f00 */
[----:B--2---:R-:W-:Y:S10]  /*19d0*/  @P0 BRA `(.L_x_27) ;  /* 0x00000000000c0947 */ /* 0x004ff40003800000 */
[----:B------:R-:W-:-:S04]  /*19e0*/  SHF.L.U32 R5, R15, 0x1f, RZ ;  /* 0x0000001f0f057819 */ /* 0x000fc800000006ff */
[----:B------:R-:W2:Y:S02]  /*19f0*/  SYNCS.PHASECHK.TRANS64.TRYWAIT P0, [UR17+0x18], R5 ;  /* 0x00001805ff0075a7 */ /* 0x000ea40008001111 */
[----:B--2---:R-:W-:Y:S05]  /*1a00*/  @!P0 BRA `(.L_x_28) ;  /* 0x0000004c00c88947 */ /* 0x004fea0003800000 */
.L_x_27:
[----:B------:R2:W-:Y:S01]  /*1a10*/  @!P5 SYNCS.ARRIVE.TRANS64 RZ, [UR17], R3 ;  /* 0x00000003ffffd9a7 */ /* 0x0005e20008000011 */
[----:B------:R-:W-:Y:S04]  /*1a20*/  BSSY.RECONVERGENT B0, `(.L_x_29) ;  /* 0x0000003000007945 */ /* 0x000fe80003800200 */
[----:B------:R-:W-:Y:S05]  /*1a30*/  @P4 BRA `(.L_x_30) ;  /* 0x0000000000044947 */ /* 0x000fea0003800000 */
[----:B------:R-:W-:Y:S05]  /*1a40*/  BPT.TRAP 0x1 ;  /* 0x000000040000795c */ /* 0x000fea0000300000 */
.L_x_30:
[----:B------:R-:W-:Y:S05]  /*1a50*/  BSYNC.RECONVERGENT B0 ;  /* 0x0000000000007941 */ /* 0x000fea0003800200 */
.L_x_29:
        /* <DEDUP_REMOVED lines=10> */
[----:B------:R-:W-:Y:S01]  /*1b00*/  UIADD3 UR16, UPT, UPT, UR16, 0x4400, URZ ;  /* 0x0000440010107890 */ /* 0x000fe2000fffe0ff */
[----:B-1----:R-:W-:Y:S01]  /*1b10*/  SHF.L.U32 R2, R15, 0x1f, RZ ;  /* 0x0000001f0f027819 */ /* 0x002fe200000006ff */
[----:B------:R-:W-:Y:S02]  /*1b20*/  UIADD3.X UR31, UPT, UPT, URZ, UR23, URZ, UP1, !UPT ;  /* 0x00000017ff1f7290 */ /* 0x000fe40008ffe4ff */
[----:B------:R-:W-:Y:S01]  /*1b30*/  UIADD3.X UR29, UPT, UPT, URZ, UR23, URZ, UP0, !UPT ;  /* 0x00000017ff1d7290 */ /* 0x000fe200087fe4ff */
[----:B------:R1:W1:Y:S01]  /*1b40*/  SYNCS.PHASECHK.TRANS64.TRYWAIT P0, [UR8+0x18], R2 ;  /* 0x00001802ff0075a7 */ /* 0x0002620008001108 */
[----:B------:R-:W-:Y:S01]  /*1b50*/  ULEA UR8, UR25, UR4, 0xb ;  /* 0x0000000419087291 */ /* 0x000fe2000f8e58ff */
[----:B------:R-:W-:Y:S01]  /*1b60*/  UMOV UR26, 0x0 ;  /* 0x00000000001a7882 */ /* 0x000fe20000000000 */
[----:B------:R-:W-:-:S02]  /*1b70*/  UMOV UR27, 0x10000000 ;  /* 0x10000000001b7882 */ /* 0x000fc40000000000 */
[----:B------:R-:W-:Y:S01]  /*1b80*/  UIADD3 UR8, UPT, UPT, UR8, 0x7400, URZ ;  /* 0x0000740008087890 */ /* 0x000fe2000fffe0ff */
[----:B------:R-:W-:Y:S01]  /*1b90*/  UMOV UR19, UR35 ;  /* 0x0000002300137c82 */ /* 0x000fe20008000000 */
[----:B------:R-:W-:Y:S01]  /*1ba0*/  UMOV UR20, UR36 ;  /* 0x0000002400147c82 */ /* 0x000fe20008000000 */
[----:B------:R-:W-:Y:S01]  /*1bb0*/  UMOV UR12, UR36 ;  /* 0x00000024000c7c82 */ /* 0x000fe20008000000 */
[----:B------:R-:W-:Y:S01]  /*1bc0*/  UMOV UR9, UR17 ;  /* 0x0000001100097c82 */ /* 0x000fe20008000000 */
[----:B------:R-:W-:Y:S01]  /*1bd0*/  UMOV UR10, UR18 ;  /* 0x00000012000a7c82 */ /* 0x000fe20008000000 */
[----:B------:R1:W-:Y:S01]  /*1be0*/  UTMALDG.3D [UR16], [UR30], desc[UR26] ;  /* 0x00001a101e0075b4 */ /* 0x0003e20008011000 */
[----:B------:R-:W-:Y:S01]  /*1bf0*/  UIADD3 UR24, UPT, UPT, UR24, 0x1, URZ ;  /* 0x0000000118187890 */ /* 0x000fe2000fffe0ff */
[----:B------:R-:W-:-:S03]  /*1c00*/  UMOV UR25, UR6 ;  /* 0x0000000600197c82 */ /* 0x000fc60008000000 */
[----:B------:R-:W-:Y:S01]  /*1c10*/  UISETP.NE.AND UP0, UPT, UR24, UR21, UPT ;  /* 0x000000151800728c */ /* 0x000fe2000bf05270 */
[----:B------:R1:W-:Y:S08]  /*1c20*/  UTMALDG.3D [UR8], [UR28], desc[UR26] ;  /* 0x00001a081c0075b4 */ /* 0x0003f00008011000 */
[----:B------:R-:W-:Y:S05]  /*1c30*/  BRA.U UP0, `(.L_x_31) ;  /* 0xfffffffd005c7547 */ /* 0x000fea000b83ffff */
.L_x_26:
[----:B-1----:R-:W-:Y:S01]  /*1c40*/  LEA R2, R14, UR4, 0x3 ;  /* 0x000000040e027c11 */ /* 0x002fe2000f8e18ff */
[----:B------:R-:W-:Y:S01]  /*1c50*/  NOP ;  /* 0x0000000000007918 */ /* 0x000fe20000000000 */
[----:B--2---:R-:W-:Y:S02]  /*1c60*/  SHF.L.U32 R3, R12, 0x1f, RZ ;  /* 0x0000001f0c037819 */ /* 0x004fe400000006ff */
[----:B------:R-:W-:Y:S02]  /*1c70*/  LEA R4, R14, UR4, 0x4 ;  /* 0x000000040e047c11 */ /* 0x000fe4000f8e20ff */
[----:B------:R-:W1:Y:S02]  /*1c80*/  SYNCS.PHASECHK.TRANS64.TRYWAIT P0, [R2+URZ+0x50], R3 ;  /* 0x00005003020075a7 */ /* 0x000e6400080011ff */
[----:B-1----:R-:W-:Y:S05]  /*1c90*/  @!P0 BRA `(.L_x_32) ;  /* 0x0000004c003c8947 */ /* 0x002fea0003800000 */
.L_x_97:
[----:B------:R-:W2:Y:S01]  /*1ca0*/  LDS.128 R4, [R4+0xe0] ;  /* 0x0000e00004047984 */ /* 0x000ea20000000c00 */
[----:B---3--:R-:W-:Y:S01]  /*1cb0*/  ISETP.GE.AND P0, PT, R72, 0x1, PT ;  /* 0x000000014800780c */ /* 0x008fe20003f06270 */
[----:B-1----:R-:W-:Y:S01]  /*1cc0*/  VIADD R2, R2, 0x60 ;  /* 0x0000006002027836 */ /* 0x002fe20000000000 */
[----:B------:R-:W-:Y:S01]  /*1cd0*/  @!PT LDS RZ, [RZ] ;  /* 0x00000000fffff984 */ /* 0x000fe20000000800 */
[----:B------:R-:W-:Y:S01]  /*1ce0*/  @!PT LDS RZ, [RZ] ;  /* 0x00000000fffff984 */ /* 0x000fe20000000800 */
[----:B------:R-:W-:Y:S01]  /*1cf0*/  @!PT LDS RZ, [RZ] ;  /* 0x00000000fffff984 */ /* 0x000fe20000000800 */
[----:B------:R-:W-:Y:S01]  /*1d00*/  @!PT LDS RZ, [RZ] ;  /* 0x00000000fffff984 */ /* 0x000fe20000000800 */
[----:B------:R1:W-:Y:S06]  /*1d10*/  MEMBAR.ALL.CTA ;  /* 0x0000000000007992 */ /* 0x0003ec0000008000 */
[----:B-1----:R-:W1:Y:S01]  /*1d20*/  FENCE.VIEW.ASYNC.S ;  /* 0x00000000000073c6 */ /* 0x002e620000000000 */
[----:B------:R-:W-:-:S04]  /*1d30*/  PRMT R2, RZ, 0x654, R2 ;  /* 0x00000654ff027816 */ /* 0x000fc80000000002 */
[----:B-1----:R1:W-:Y:S01]  /*1d40*/  SYNCS.ARRIVE.TRANS64.RED.A1T0 RZ, [R2+URZ], RZ ;  /* 0x000000ff02ff79a7 */ /* 0x0023e200081004ff */
[----:B--2---:R-:W-:-:S13]  /*1d50*/  LOP3.LUT P2, RZ, R6, 0x1, RZ, 0xc0, !PT ;  /* 0x0000000106ff7812 */ /* 0x004fda000784c0ff */
[----:B------:R-:W-:Y:S01]  /*1d60*/  @P2 SHF.R.U32.HI R3, RZ, 0x10, R5 ;  /* 0x00000010ff032819 */ /* 0x000fe20000011605 */
[----:B------:R-:W-:Y:S01]  /*1d70*/  VOTEU.ANY UP0, P2 ;  /* 0x0000000000ff7886 */ /* 0x000fe20001000100 */
[----:B------:R-:W-:Y:S02]  /*1d80*/  @P2 MOV R13, R4 ;  /* 0x00000004000d2202 */ /* 0x000fe40000000f00 */
[----:B------:R-:W-:Y:S02]  /*1d90*/  @P2 R2UR.BROADCAST UR8, R3 ;  /* 0x00000000030822ca */ /* 0x000fe400008e0000 */
[----:B------:R-:W-:-:S11]  /*1da0*/  @P2 LOP3.LUT R11, R5, 0xffff, RZ, 0xc0, !PT ;  /* 0x0000ffff050b2812 */ /* 0x000fd600078ec0ff */
[----:B------:R-:W-:Y:S01]  /*1db0*/  @UP0 UMOV UR36, UR8 ;  /* 0x0000000800240c82 */ /* 0x000fe20008000000 */
[----:B-1----:R-:W-:Y:S05]  /*1dc0*/  @!P0 BRA `(.L_x_33) ;  /* 0x0000000000b88947 */ /* 0x002fea0003800000 */
[----:B------:R-:W4:Y:S01]  /*1dd0*/  LDC.64 R4, c[0x0][0xb18] ;  /* 0x0002c600ff047b82 */ /* 0x000f220000000a00 */
[----:B------:R-:W-:-:S07]  /*1de0*/  ISETP.NE.AND P3, PT, R72, 0x1, PT ;  /* 0x000000014800780c */ /* 0x000fce0003f65270 */
[----:B------:R-:W1:Y:S08]  /*1df0*/  LDC.64 R6, c[0x0][0xb10] ;  /* 0x0002c400ff067b82 */ /* 0x000e700000000a00 */
[----:B------:R-:W2:Y:S08]  /*1e00*/  LDC R16, c[0x0][0xb20] ;  /* 0x0002c800ff107b82 */ /* 0x000eb00000000800 */
[----:B------:R-:W3:Y:S01]  /*1e10*/  LDC R18, c[0x0][0xb0c] ;  /* 0x0002c300ff127b82 */ /* 0x000ee20000000800 */
[----:B----4-:R-:W-:Y:S01]  /*1e20*/  IMAD.HI.U32 R17, R0, R5, RZ ;  /* 0x0000000500117227 */ /* 0x010fe200078e00ff */
[----:B------:R-:W-:-:S03]  /*1e30*/  ISETP.NE.AND P0, PT, R4, 0x1, PT ;  /* 0x000000010400780c */ /* 0x000fc60003f05270 */
[----:B------:R-:W-:-:S03]  /*1e40*/  IMAD.HI.U32 R5, R11, R5, RZ ;  /* 0x000000050b057227 */ /* 0x000fc600078e00ff */
[----:B------:R-:W4:Y:S01]  /*1e50*/  LDC.64 R2, c[0x0][0xb28] ;  /* 0x0002ca00ff027b82 */ /* 0x000f220000000a00 */
[----:B-1----:R-:W-:-:S04]  /*1e60*/  IMAD.HI.U32 R20, R9, R6, RZ ;  /* 0x0000000609147227 */ /* 0x002fc800078e00ff */
[----:B------:R-:W-:Y:S01]  /*1e70*/  IMAD.HI.U32 R22, R13, R6, RZ ;  /* 0x000000060d167227 */ /* 0x000fe200078e00ff */
[----:B------:R-:W-:Y:S02]  /*1e80*/  SHF.R.U32.HI R20, RZ, R7, R20 ;  /* 0x00000007ff147219 */ /* 0x000fe40000011614 */
[-C--:B--2---:R-:W-:Y:S02]  /*1e90*/  SHF.R.U32.HI R17, RZ, R16.reuse, R17 ;  /* 0x00000010ff117219 */ /* 0x084fe40000011611 */
[----:B------:R-:W-:Y:S02]  /*1ea0*/  SHF.R.U32.HI R16, RZ, R16, R5 ;  /* 0x00000010ff107219 */ /* 0x000fe40000011605 */
[----:B------:R-:W-:Y:S02]  /*1eb0*/  SEL R17, R0, R17, !P0 ;  /* 0x0000001100117207 */ /* 0x000fe40004000000 */
[----:B------:R-:W-:Y:S02]  /*1ec0*/  SHF.R.U32.HI R22, RZ, R7, R22 ;  /* 0x00000007ff167219 */ /* 0x000fe40000011616 */
[----:B---3--:R-:W-:-:S02]  /*1ed0*/  ISETP.NE.AND P1, PT, R18, 0x1, PT ;  /* 0x000000011200780c */ /* 0x008fc40003f25270 */
[----:B------:R-:W-:Y:S02]  /*1ee0*/  SEL R5, R11, R16, !P0 ;  /* 0x000000100b057207 */ /* 0x000fe40004000000 */
[----:B------:R-:W-:Y:S02]  /*1ef0*/  SEL R19, R9, R20, !P1 ;  /* 0x0000001409137207 */ /* 0x000fe40004800000 */
[----:B------:R-:W-:Y:S01]  /*1f00*/  SEL R7, R13, R22, !P1 ;  /* 0x000000160d077207 */ /* 0x000fe20004800000 */
[----:B----4-:R-:W-:-:S04]  /*1f10*/  IMAD.HI.U32 R20, R17, R2, RZ ;  /* 0x0000000211147227 */ /* 0x010fc800078e00ff */
        /* <DEDUP_REMOVED lines=10> */
[----:B------:R-:W-:-:S04]  /*1fc0*/  @!P0 IMAD.HI.U32 R16, R7, R2, RZ ;  /* 0x0000000207108227 */ /* 0x000fc800078e00ff */
[----:B------:R-:W-:Y:S01]  /*1fd0*/  IMAD.MOV R2, RZ, RZ, -R6 ;  /* 0x000000ffff027224 */ /* 0x000fe200078e0a06 */
[----:B------:R-:W-:-:S03]  /*1fe0*/  @!P0 SHF.R.U32.HI R16, RZ, R3, R16 ;  /* 0x00000003ff108219 */ /* 0x000fc60000011610 */
[----:B------:R-:W-:Y:S01]  /*1ff0*/  IMAD R2, R72, R2, R5 ;  /* 0x0000000248027224 */ /* 0x000fe200078e0205 */
        /* <DEDUP_REMOVED lines=11> */
.L_x_33:
[----:B------:R-:W1:Y:S02]  /*20b0*/  LDCU UR8, c[0x0][0xb30] ;  /* 0x00016600ff0877ac */ /* 0x000e640008000800 */
[----:B-1----:R-:W-:-:S09]  /*20c0*/  UISETP.NE.AND UP0, UPT, UR8, 0x1, UPT ;  /* 0x000000010800788c */ /* 0x002fd2000bf05270 */
[----:B------:R-:W-:Y:S05]  /*20d0*/  BRA.U UP0, `(.L_x_34) ;  /* 0x0000000100407547 */ /* 0x000fea000b800000 */
[----:B------:R-:W1:Y:S08]  /*20e0*/  LDC.64 R4, c[0x0][0xb10] ;  /* 0x0002c400ff047b82 */ /* 0x000e700000000a00 */
[----:B------:R-:W2:Y:S08]  /*20f0*/  LDC.64 R2, c[0x0][0xb18] ;  /* 0x0002c600ff027b82 */ /* 0x000eb00000000a00 */
[----:B------:R-:W3:Y:S08]  /*2100*/  LDC R6, c[0x0][0xb20] ;  /* 0x0002c800ff067b82 */ /* 0x000ef00000000800 */
[----:B------:R-:W4:Y:S01]  /*2110*/  LDC R16, c[0x0][0xb0c] ;  /* 0x0002c300ff107b82 */ /* 0x000f220000000800 */
[----:B-1----:R-:W-:-:S05]  /*2120*/  IMAD.HI.U32 R4, R13, R4, RZ ;  /* 0x000000040d047227 */ /* 0x002fca00078e00ff */
[----:B------:R-:W-:Y:S01]  /*2130*/  SHF.R.U32.HI R4, RZ, R5, R4 ;  /* 0x00000005ff047219 */ /* 0x000fe20000011604 */
[----:B--2---:R-:W-:Y:S01]  /*2140*/  IMAD.HI.U32 R3, R11, R3, RZ ;  /* 0x000000030b037227 */ /* 0x004fe200078e00ff */
[----:B------:R-:W-:-:S04]  /*2150*/  ISETP.NE.AND P0, PT, R2, 0x1, PT ;  /* 0x000000010200780c */ /* 0x000fc80003f05270 */
[----:B---3--:R-:W-:-:S04]  /*2160*/  SHF.R.U32.HI R6, RZ, R6, R3 ;  /* 0x00000006ff067219 */ /* 0x008fc80000011603 */
[----:B------:R-:W-:Y:S02]  /*2170*/  SEL R3, R11, R6, !P0 ;  /* 0x000000060b037207 */ /* 0x000fe40004000000 */
[----:B----4-:R-:W-:-:S04]  /*2180*/  ISETP.NE.AND P1, PT, R16, 0x1, PT ;  /* 0x000000011000780c */ /* 0x010fc80003f25270 */
[----:B------:R-:W-:-:S05]  /*2190*/  SEL R4, R13, R4, !P1 ;  /* 0x000000040d047207 */ /* 0x000fca0004800000 */
[----:B------:R-:W-:Y:S02]  /*21a0*/  IMAD.IADD R5, R3, 0x1, -R4 ;  /* 0x0000000103057824 */ /* 0x000fe400078e0a04 */
[----:B------:R-:W-:Y:S02]  /*21b0*/  IMAD.IADD R3, R4, 0x1, -R3 ;  /* 0x0000000104037824 */ /* 0x000fe400078e0a03 */
[----:B------:R-:W-:Y:S02]  /*21c0*/  IMAD R13, R5, R16, R13 ;  /* 0x00000010050d7224 */ /* 0x000fe400078e020d */
[----:B------:R-:W-:-:S07]  /*21d0*/  IMAD R11, R3, R2, R11 ;  /* 0x00000002030b7224 */ /* 0x000fce00078e020b */
.L_x_34:
[----:B------:R-:W-:Y:S01]  /*21e0*/  VIADD R14, R14, 0x1 ;  /* 0x000000010e0e7836 */ /* 0x000fe20000000000 */
[----:B------:R-:W-:Y:S01]  /*21f0*/  PLOP3.LUT P1, PT, PT, PT, PT, 0x80, 0x8 ;  /* 0x000000000008781c */ /* 0x000fe20003f2f070 */
[----:B------:R-:W-:Y:S02]  /*2200*/  IMAD.IADD R167, R13, 0x1, R166 ;  /* 0x000000010da77824 */ /* 0x000fe400078e02a6 */
[----:B------:R-:W-:Y:S01]  /*2210*/  IMAD.IADD R165, R11, 0x1, R164 ;  /* 0x000000010ba57824 */ /* 0x000fe200078e02a4 */
[----:B------:R-:W-:-:S04]  /*2220*/  ISETP.NE.AND P0, PT, R14, 0x2, PT ;  /* 0x000000020e00780c */ /* 0x000fc80003f05270 */
[----:B------:R-:W-:Y:S02]  /*2230*/  SEL R3, RZ, 0x1, P0 ;  /* 0x00000001ff037807 */ /* 0x000fe40000000000 */
[----:B------:R-:W-:Y:S02]  /*2240*/  SEL R14, R14, RZ, P0 ;  /* 0x000000ff0e0e7207 */ /* 0x000fe40000000000 */
[----:B------:R-:W-:Y:S01]  /*2250*/  LOP3.LUT R12, R12, R3, RZ, 0x3c, !PT ;  /* 0x000000030c0c7212 */ /* 0x000fe200078e3cff */
[----:B------:R-:W-:Y:S06]  /*2260*/  @P2 BRA `(.L_x_35) ;  /* 0xfffffff000982947 */ /* 0x000fec000383ffff */
[----:B------:R-:W-:Y:S01]  /*2270*/  UIADD3 UR4, UPT, UPT, UR4, 0x18, URZ ;  /* 0x0000001804047890 */ /* 0x000fe2000fffe0ff */
[----:B------:R-:W-:-:S03]  /*2280*/  SHF.L.U32 R3, R15, 0x1f, RZ ;  /* 0x0000001f0f037819 */ /* 0x000fc600000006ff */
[----:B------:R-:W-:-:S09]  /*2290*/  ULEA UR5, UR6, UR4, 0x3 ;  /* 0x0000000406057291 */ /* 0x000fd2000f8e18ff */
[----:B------:R-:W1:Y:S02]  /*22a0*/  SYNCS.PHASECHK.TRANS64.TRYWAIT P0, [UR5], R3 ;  /* 0x00000003ff0075a7 */ /* 0x000e640008001105 */
[----:B-1----:R-:W-:Y:S05]  /*22b0*/  @!P0 BRA `(.L_x_36) ;  /* 0x0000004400c88947 */ /* 0x002fea0003800000 */
.L_x_99:
[----:B------:R-:W-:-:S04]  /*22c0*/  UIADD3 UR6, UPT, UPT, UR6, 0x1, URZ ;  /* 0x0000000106067890 */ /* 0x000fc8000fffe0ff */
[----:B------:R-:W-:-:S04]  /*22d0*/  UISETP.NE.AND UP0, UPT, UR6, 0x3, UPT ;  /* 0x000000030600788c */ /* 0x000fc8000bf05270 */
[----:B------:R-:W-:Y:S02]  /*22e0*/  USEL UR7, URZ, 0x1, UP0 ;  /* 0x00000001ff077887 */ /* 0x000fe40008000000 */
[----:B------:R-:W-:-:S04]  /*22f0*/  USEL UR6, UR6, URZ, UP0 ;  /* 0x000000ff06067287 */ /* 0x000fc80008000000 */
[----:B------:R-:W-:Y:S01]  /*2300*/  ULEA UR5, UR6, UR4, 0x3 ;  /* 0x0000000406057291 */ /* 0x000fe2000f8e18ff */
[----:B------:R-:W-:-:S04]  /*2310*/  LOP3.LUT R15, R15, UR7, RZ, 0x3c, !PT ;  /* 0x000000070f0f7c12 */ /* 0x000fc8000f8e3cff */
[----:B-1----:R-:W-:-:S04]  /*2320*/  SHF.L.U32 R3, R15, 0x1f, RZ ;  /* 0x0000001f0f037819 */ /* 0x002fc800000006ff */
[----:B------:R-:W1:Y:S02]  /*2330*/  SYNCS.PHASECHK.TRANS64.TRYWAIT P0, [UR5], R3 ;  /* 0x00000003ff0075a7 */ /* 0x000e640008001105 */
[----:B-1----:R-:W-:Y:S05]  /*2340*/  @!P0 BRA `(.L_x_37) ;  /* 0x0000004400bc8947 */ /* 0x002fea0003800000 */
.L_x_101:
[----:B------:R-:W-:-:S04]  /*2350*/  UIADD3 UR6, UPT, UPT, UR6, 0x1, URZ ;  /* 0x0000000106067890 */ /* 0x000fc8000fffe0ff */
[----:B------:R-:W-:-:S04]  /*2360*/  UISETP.NE.AND UP0, UPT, UR6, 0x3, UPT ;  /* 0x000000030600788c */ /* 0x000fc8000bf05270 */
[----:B------:R-:W-:Y:S02]  /*2370*/  USEL UR5, URZ, 0x1, UP0 ;  /* 0x00000001ff057887 */ /* 0x000fe40008000000 */
[----:B------:R-:W-:-:S04]  /*2380*/  USEL UR6, UR6, URZ, UP0 ;  /* 0x000000ff06067287 */ /* 0x000fc80008000000 */
[----:B------:R-:W-:Y:S01]  /*2390*/  ULEA UR6, UR6, UR4, 0x3 ;  /* 0x0000000406067291 */ /* 0x000fe2000f8e18ff */
[----:B-1----:R-:W-:-:S04]  /*23a0*/  LOP3.LUT R3, R15, UR5, RZ, 0x3c, !PT ;  /* 0x000000050f037c12 */ /* 0x002fc8000f8e3cff */
[----:B------:R-:W-:Y:S01]  /*23b0*/  SHF.L.U32 R3, R3, 0x1f, RZ ;  /* 0x0000001f03037819 */ /* 0x000fe200000006ff */
[----:B----4-:R-:W-:-:S07]  /*23c0*/  IMAD.U32 R0, RZ, RZ, UR6 ;  /* 0x00000006ff007e24 */ /* 0x010fce000f8e00ff */
.L_x_38:
[----:B-1----:R1:W2:Y:S02]  /*23d0*/  SYNCS.PHASECHK.TRANS64.TRYWAIT P0, [R0+URZ], R3 ;  /* 0x00000003000075a7 */ /* 0x0022a400080011ff */
[----:B--2---:R-:W-:Y:S05]  /*23e0*/  @!P0 NANOSLEEP.SYNCS 0x989680 ;  /* 0x009896800000895d */ /* 0x004fea0003900000 */
[----:B------:R-:W2:Y:S02]  /*23f0*/  @!P0 SYNCS.PHASECHK.TRANS64 P0, [R0+URZ], R3 ;  /* 0x00000003000085a7 */ /* 0x000ea400080010ff */
[----:B--2---:R-:W-:Y:S05]  /*2400*/  @P0 EXIT ;  /* 0x000000000000094d */ /* 0x004fea0003800000 */
[----:B------:R-:W-:Y:S05]  /*2410*/  BRA `(.L_x_38) ;  /* 0xfffffffc00ec7947 */ /* 0x000fea000383ffff */
.L_x_17:
[----:B------:R-:W-:-:S04]  /*2420*/  UISETP.NE.AND UP1, UPT, UR37, URZ, UPT ;  /* 0x000000ff2500728c */ /* 0x000fc8000bf25270 */
[----:B------:R-:W-:-:S09]  /*2430*/  UISETP.NE.OR UP1, UPT, UR8, 0x1, UP1 ;  /* 0x000000010800788c */ /* 0x000fd20008f25670 */
[----:B------:R-:W-:Y:S05]  /*2440*/  BRA.U UP1, `(.L_x_39) ;  /* 0x0000000501487547 */ /* 0x000fea000b800000 */
[----:B------:R-:W-:Y:S01]  /*2450*/  ISETP.NE.AND P2, PT, R2, RZ, PT ;  /* 0x000000ff0200720c */ /* 0x000fe20003f45270 */
[----:B------:R-:W-:Y:S01]  /*2460*/  IMAD.MOV.U32 R12, RZ, RZ, 0x1 ;  /* 0x00000001ff0c7424 */ /* 0x000fe200078e00ff */
[----:B------:R-:W-:Y:S02]  /*2470*/  CS2R R10, SRZ ;  /* 0x00000000000a7805 */ /* 0x000fe4000001ff00 */
[----:B------:R-:W-:Y:S01]  /*2480*/  CS2R R8, SRZ ;  /* 0x0000000000087805 */ /* 0x000fe2000001ff00 */
[----:B------:R-:W-:Y:S01]  /*2490*/  UMOV UR4, 0x400 ;  /* 0x0000040000047882 */ /* 0x000fe20000000000 */
[----:B------:R-:W-:Y:S01]  /*24a0*/  UMOV UR6, URZ ;  /* 0x000000ff00067c82 */ /* 0x000fe20008000000 */
[----:B------:R-:W-:-:S12]  /*24b0*/  ULEA UR37, UR37, UR4, 0x18 ;  /* 0x0000000425257291 */ /* 0x000fd8000f8ec0ff */
.L_x_43:
[----:B------:R-:W-:Y:S02]  /*24c0*/  LEA R0, R8, UR37, 0x3 ;  /* 0x0000002508007c11 */ /* 0x000fe4000f8e18ff */
[----:B------:R-:W-:-:S03]  /*24d0*/  SHF.L.U32 R5, R9, 0x1f, RZ ;  /* 0x0000001f09057819 */ /* 0x000fc600000006ff */
[----:B------:R-:W-:Y:S01]  /*24e0*/  VIADD R4, R0, 0xc0 ;  /* 0x000000c000047836 */ /* 0x000fe20000000000 */
[----:B------:R-:W1:Y:S02]  /*24f0*/  SYNCS.PHASECHK.TRANS64.TRYWAIT P0, [R0+URZ+0xb0], R5 ;  /* 0x0000b005000075a7 */ /* 0x000e6400080011ff */
[----:B-1----:R-:W-:Y:S05]  /*2500*/  @!P0 BRA `(.L_x_40) ;  /* 0x0000004400648947 */ /* 0x002fea0003800000 */
.L_x_102:
[----:B------:R-:W-:Y:S01]  /*2510*/  ULEA UR5, UR6, UR37, 0x3 ;  /* 0x0000002506057291 */ /* 0x000fe2000f8e18ff */
[----:B------:R-:W-:Y:S02]  /*2520*/  PRMT R4, RZ, 0x654, R4 ;  /* 0x00000654ff047816 */ /* 0x000fe40000000004 */
[----:B-1----:R-:W-:Y:S01]  /*2530*/  SHF.L.U32 R5, R12, 0x1f, RZ ;  /* 0x0000001f0c057819 */ /* 0x002fe200000006ff */
[----:B------:R-:W-:Y:S01]  /*2540*/  UIADD3 UR4, UPT, UPT, UR5, 0x50, URZ ;  /* 0x0000005005047890 */ /* 0x000fe2000fffe0ff */
[----:B------:R1:W-:Y:S05]  /*2550*/  SYNCS.ARRIVE.TRANS64.RED.A1T0 RZ, [R4+URZ], RZ ;  /* 0x000000ff04ff79a7 */ /* 0x0003ea00081004ff */
[----:B------:R-:W-:Y:S01]  /*2560*/  IMAD.U32 R7, RZ, RZ, UR4 ;  /* 0x00000004ff077e24 */ /* 0x000fe2000f8e00ff */
[----:B------:R-:W2:Y:S04]  /*2570*/  SYNCS.PHASECHK.TRANS64.TRYWAIT P0, [UR5+0x60], R5 ;  /* 0x00006005ff0075a7 */ /* 0x000ea80008001105 */
[----:B------:R-:W-:Y:S01]  /*2580*/  PRMT R6, R2, 0x654, R7 ;  /* 0x0000065402067816 */ /* 0x000fe20000000007 */
[----:B-1----:R-:W-:Y:S01]  /*2590*/  @!P2 IMAD.MOV.U32 R4, RZ, RZ, 0x10 ;  /* 0x00000010ff04a424 */ /* 0x002fe200078e00ff */
[----:B--2---:R-:W-:Y:S06]  /*25a0*/  @!P0 BRA `(.L_x_41) ;  /* 0x0000004400508947 */ /* 0x004fec0003800000 */
.L_x_104:
[----:B------:R-:W-:Y:S01]  /*25b0*/  ULEA UR4, UR6, UR37, 0x4 ;  /* 0x0000002506047291 */ /* 0x000fe2000f8e20ff */
[----:B------:R-:W-:Y:S01]  /*25c0*/  SEL R3, R6, R3, !P2 ;  /* 0x0000000306037207 */ /* 0x000fe20005000000 */
[----:B------:R-:W-:Y:S01]  /*25d0*/  UIADD3 UR5, UPT, UPT, UR5, 0x50, URZ ;  /* 0x0000005005057890 */ /* 0x000fe2000fffe0ff */
[----:B-1----:R-:W-:Y:S01]  /*25e0*/  LEA R0, R11, UR37, 0x3 ;  /* 0x000000250b007c11 */ /* 0x002fe2000f8e18ff */
[----:B------:R-:W-:Y:S01]  /*25f0*/  UIADD3 UR4, UPT, UPT, UR4, 0xe0, URZ ;  /* 0x000000e004047890 */ /* 0x000fe2000fffe0ff */
[----:B------:R-:W-:Y:S01]  /*2600*/  SHF.L.U32 R5, R10, 0x1f, RZ ;  /* 0x0000001f0a057819 */ /* 0x000fe200000006ff */
[----:B------:R1:W-:Y:S01]  /*2610*/  @!P2 SYNCS.ARRIVE.TRANS64.RED RZ, [R3+URZ], R4 ;  /* 0x0000000403ffa9a7 */ /* 0x0003e200080004ff */
[----:B------:R-:W-:Y:S01]  /*2620*/  UIADD3 UR6, UPT, UPT, UR6, 0x1, URZ ;  /* 0x0000000106067890 */ /* 0x000fe2000fffe0ff */
[----:B------:R-:W-:-:S03]  /*2630*/  VIADD R8, R8, 0x1 ;  /* 0x0000000108087836 */ /* 0x000fc60000000000 */
[----:B------:R-:W-:Y:S02]  /*2640*/  UISETP.NE.AND UP0, UPT, UR6, 0x2, UPT ;  /* 0x000000020600788c */ /* 0x000fe4000bf05270 */
[----:B------:R-:W-:Y:S06]  /*2650*/  UGETNEXTWORKID.BROADCAST [UR4], [UR5] ;  /* 0x00000000040073ca */ /* 0x000fec0008000100 */
[----:B------:R-:W-:Y:S01]  /*2660*/  USEL UR4, URZ, 0x1, UP0 ;  /* 0x00000001ff047887 */ /* 0x000fe20008000000 */
[----:B------:R-:W-:Y:S01]  /*2670*/  ISETP.NE.AND P0, PT, R8, 0x2, PT ;  /* 0x000000020800780c */ /* 0x000fe20003f05270 */
[----:B------:R-:W-:Y:S01]  /*2680*/  USEL UR6, UR6, URZ, UP0 ;  /* 0x000000ff06067287 */ /* 0x000fe20008000000 */
[----:B------:R-:W2:Y:S03]  /*2690*/  SYNCS.PHASECHK.TRANS64.TRYWAIT P1, [R0+URZ+0x50], R5 ;  /* 0x00005005000075a7 */ /* 0x000ea600080211ff */
[----:B------:R-:W-:Y:S01]  /*26a0*/  LOP3.LUT R12, R12, UR4, RZ, 0x3c, !PT ;  /* 0x000000040c0c7c12 */ /* 0x000fe2000f8e3cff */
[----:B-12---:R-:W-:Y:S07]  /*26b0*/  @!P1 BRA `(.L_x_42) ;  /* 0x0000004400249947 */ /* 0x006fee0003800000 */
.L_x_105:
[C---:B------:R-:W-:Y:S01]  /*26c0*/  LEA R4, R11.reuse, UR37, 0x4 ;  /* 0x000000250b047c11 */ /* 0x040fe2000f8e20ff */
[----:B-1----:R-:W-:Y:S01]  /*26d0*/  VIADD R0, R0, 0x60 ;  /* 0x0000006000007836 */ /* 0x002fe20000000000 */
[----:B------:R-:W-:Y:S01]  /*26e0*/  SEL R8, R8, RZ, P0 ;  /* 0x000000ff08087207 */ /* 0x000fe20000000000 */
[----:B------:R-:W-:-:S03]  /*26f0*/  VIADD R11, R11, 0x1 ;  /* 0x000000010b0b7836 */ /* 0x000fc60000000000 */
[----:B------:R-:W1:Y:S01]  /*2700*/  LDS.128 R4, [R4+0xe0] ;  /* 0x0000e00004047984 */ /* 0x000e620000000c00 */
[----:B------:R-:W-:Y:S02]  /*2710*/  PRMT R0, RZ, 0x654, R0 ;  /* 0x00000654ff007816 */ /* 0x000fe40000000000 */
[C---:B------:R-:W-:Y:S01]  /*2720*/  ISETP.NE.AND P1, PT, R11.reuse, 0x2, PT ;  /* 0x000000020b00780c */ /* 0x040fe20003f25270 */
[----:B------:R-:W-:Y:S01]  /*2730*/  @!PT LDS RZ, [RZ] ;  /* 0x00000000fffff984 */ /* 0x000fe20000000800 */
[----:B------:R-:W-:Y:S01]  /*2740*/  @!PT LDS RZ, [RZ] ;  /* 0x00000000fffff984 */ /* 0x000fe20000000800 */
[----:B------:R-:W-:Y:S01]  /*2750*/  @!PT LDS RZ, [RZ] ;  /* 0x00000000fffff984 */ /* 0x000fe20000000800 */
[----:B------:R-:W-:Y:S01]  /*2760*/  @!PT LDS RZ, [RZ] ;  /* 0x00000000fffff984 */ /* 0x000fe20000000800 */
[----:B------:R2:W-:Y:S06]  /*2770*/  MEMBAR.ALL.CTA ;  /* 0x0000000000007992 */ /* 0x0005ec0000008000 */
[----:B--2---:R-:W2:Y:S01]  /*2780*/  FENCE.VIEW.ASYNC.S ;  /* 0x00000000000073c6 */ /* 0x004ea20000000000 */
[----:B------:R-:W-:Y:S01]  /*2790*/  SEL R11, R11, RZ, P1 ;  /* 0x000000ff0b0b7207 */ /* 0x000fe20000800000 */
[----:B--2---:R2:W-:Y:S01]  /*27a0*/  SYNCS.ARRIVE.TRANS64.RED.A1T0 RZ, [R0+URZ], RZ ;  /* 0x000000ff00ff79a7 */ /* 0x0045e200081004ff */
[----:B-1----:R-:W-:-:S02]  /*27b0*/  LOP3.LUT P3, RZ, R6, 0x1, RZ, 0xc0, !PT ;  /* 0x0000000106ff7812 */ /* 0x002fc4000786c0ff */
[----:B------:R-:W-:-:S04]  /*27c0*/  SEL R5, RZ, 0x1, P1 ;  /* 0x00000001ff057807 */ /* 0x000fc80000800000 */
[----:B------:R-:W-:Y:S02]  /*27d0*/  LOP3.LUT R10, R10, R5, RZ, 0x3c, !PT ;  /* 0x000000050a0a7212 */ /* 0x000fe400078e3cff */
[----:B--2---:R-:W-:-:S04]  /*27e0*/  SEL R0, RZ, 0x1, P0 ;  /* 0x00000001ff007807 */ /* 0x004fc80000000000 */
[----:B------:R-:W-:Y:S01]  /*27f0*/  LOP3.LUT R9, R9, R0, RZ, 0x3c, !PT ;  /* 0x0000000009097212 */ /* 0x000fe200078e3cff */
[----:B------:R-:W-:Y:S06]  /*2800*/  @P3 BRA `(.L_x_43) ;  /* 0xfffffffc002c3947 */ /* 0x000fec000383ffff */
[----:B------:R-:W-:Y:S01]  /*2810*/  ULEA UR5, UR6, UR37, 0x3 ;  /* 0x0000002506057291 */ /* 0x000fe2000f8e18ff */
[----:B------:R-:W-:-:S08]  /*2820*/  SHF.L.U32 R3, R12, 0x1f, RZ ;  /* 0x0000001f0c037819 */ /* 0x000fd000000006ff */
[----:B------:R-:W1:Y:S02]  /*2830*/  SYNCS.PHASECHK.TRANS64 P0, [UR5+0x60], R3 ;  /* 0x00006003ff0075a7 */ /* 0x000e640008001005 */
[----:B-1----:R-:W-:Y:S05]  /*2840*/  @P0 BRA `(.L_x_44) ;  /* 0x0000000000080947 */ /* 0x002fea0003800000 */
[----:B------:R-:W1:Y:S02]  /*2850*/  SYNCS.PHASECHK.TRANS64.TRYWAIT P0, [UR5+0x60], R3 ;  /* 0x00006003ff0075a7 */ /* 0x000e640008001105 */
[----:B-1----:R-:W-:Y:S05]  /*2860*/  @!P0 BRA `(.L_x_45) ;  /* 0x0000004000cc8947 */ /* 0x002fea0003800000 */
.L_x_44:
[----:B------:R-:W-:-:S04]  /*2870*/  UIADD3 UR4, UPT, UPT, UR6, 0x1, URZ ;  /* 0x0000000106047890 */ /* 0x000fc8000fffe0ff */
[----:B------:R-:W-:-:S04]  /*2880*/  UISETP.NE.AND UP0, UPT, UR4, 0x2, UPT ;  /* 0x000000020400788c */ /* 0x000fc8000bf05270 */
[----:B------:R-:W-:Y:S02]  /*2890*/  USEL UR7, URZ, 0x1, UP0 ;  /* 0x00000001ff077887 */ /* 0x000fe40008000000 */
[----:B------:R-:W-:-:S04]  /*28a0*/  USEL UR4, UR4, URZ, UP0 ;  /* 0x000000ff04047287 */ /* 0x000fc80008000000 */
[----:B------:R-:W-:Y:S01]  /*28b0*/  ULEA UR4, UR4, UR37, 0x3 ;  /* 0x0000002504047291 */ /* 0x000fe2000f8e18ff */
[----:B-1----:R-:W-:-:S04]  /*28c0*/  LOP3.LUT R3, R12, UR7, RZ, 0x3c, !PT ;  /* 0x000000070c037c12 */ /* 0x002fc8000f8e3cff */
[----:B------:R-:W-:-:S04]  /*28d0*/  SHF.L.U32 R0, R3, 0x1f, RZ ;  /* 0x0000001f03007819 */ /* 0x000fc800000006ff */
[----:B------:R-:W1:Y:S02]  /*28e0*/  SYNCS.PHASECHK.TRANS64 P0, [UR4+0x60], R0 ;  /* 0x00006000ff0075a7 */ /* 0x000e640008001004 */
[----:B-1----:R-:W-:Y:S05]  /*28f0*/  @P0 EXIT ;  /* 0x000000000000094d */ /* 0x002fea0003800000 */
[----:B------:R-:W-:Y:S02]  /*2900*/  SHF.L.U32 R3, R3, 0x1f, RZ ;  /* 0x0000001f03037819 */ /* 0x000fe400000006ff */
[----:B------:R-:W-:-:S07]  /*2910*/  MOV R0, UR4 ;  /* 0x0000000400007c02 */ /* 0x000fce0008000f00 */
.L_x_46:
[----:B-1----:R1:W2:Y:S02]  /*2920*/  SYNCS.PHASECHK.TRANS64.TRYWAIT P0, [R0+URZ+0x60], R3 ;  /* 0x00006003000075a7 */ /* 0x0022a400080011ff */
[----:B--2---:R-:W-:Y:S05]  /*2930*/  @!P0 NANOSLEEP.SYNCS 0x989680 ;  /* 0x009896800000895d */ /* 0x004fea0003900000 */
[----:B------:R-:W2:Y:S02]  /*2940*/  @!P0 SYNCS.PHASECHK.TRANS64 P0, [R0+URZ+0x60], R3 ;  /* 0x00006003000085a7 */ /* 0x000ea400080010ff */
[----:B--2---:R-:W-:Y:S05]  /*2950*/  @P0 EXIT ;  /* 0x000000000000094d */ /* 0x004fea0003800000 */
[----:B------:R-:W-:Y:S05]  /*2960*/  BRA `(.L_x_46) ;  /* 0xfffffffc00ec7947 */ /* 0x000fea000383ffff */
.L_x_39:
[----:B------:R-:W-:-:S09]  /*2970*/  UISETP.NE.AND UP1, UPT, UR8, URZ, UPT ;  /* 0x000000ff0800728c */ /* 0x000fd2000bf25270 */
[----:B------:R-:W-:Y:S05]  /*2980*/  BRA.U UP1, `(.L_x_47) ;  /* 0x0000000d01607547 */ /* 0x000fea000b800000 */
[----:B------:R-:W-:Y:S01]  /*2990*/  UMOV UR4, 0x40 ;  /* 0x0000004000047882 */ /* 0x000fe20000000000 */
[----:B------:R-:W-:Y:S01]  /*29a0*/  NOP ;  /* 0x0000000000007918 */ /* 0x000fe20000000000 */
[----:B------:R-:W-:Y:S01]  /*29b0*/  ULEA UR4, UR37, UR4, 0x18 ;  /* 0x0000000425047291 */ /* 0x000fe2000f8ec0ff */
[----:B------:R-:W-:Y:S02]  /*29c0*/  UMOV UR5, 0x400 ;  /* 0x0000040000057882 */ /* 0x000fe40000000000 */
[----:B------:R-:W-:-:S06]  /*29d0*/  ULEA UR37, UR37, UR5, 0x18 ;  /* 0x0000000525257291 */ /* 0x000fcc000f8ec0ff */
[----:B------:R-:W1:Y:S02]  /*29e0*/  LDS.U8 R0, [UR4+0x1c] ;  /* 0x00001c04ff007984 */ /* 0x000e640008000000 */
[----:B-1----:R-:W-:-:S13]  /*29f0*/  ISETP.NE.AND P0, PT, R0, RZ, PT ;  /* 0x000000ff0000720c */ /* 0x002fda0003f05270 */
[----:B------:R-:W-:Y:S05]  /*2a00*/  @P0 BRA `(.L_x_48) ;  /* 0x0000000000580947 */ /* 0x000fea0003800000 */
[----:B------:R-:W-:-:S13]  /*2a10*/  ELECT P0, URZ, PT ;  /* 0x0000000000ff782f */ /* 0x000fda0003800000 */
[----:B------:R-:W-:Y:S05]  /*2a20*/  @!P0 BRA `(.L_x_49) ;  /* 0x0000000000608947 */ /* 0x000fea0003800000 */
[----:B------:R-:W-:Y:S01]  /*2a30*/  UMOV UR5, 0x10 ;  /* 0x0000001000057882 */ /* 0x000fe20000000000 */
[----:B------:R-:W-:Y:S01]  /*2a40*/  HFMA2 R0, -RZ, RZ, 0, 5.9604644775390625e-08 ;  /* 0x00000001ff007431 */ /* 0x000fe200000001ff */
[----:B------:R-:W-:-:S03]  /*2a50*/  MOV R2, 0xffff ;  /* 0x0000ffff00027802 */ /* 0x000fc60000000f00 */
[----:B------:R-:W-:Y:S04]  /*2a60*/  DEPBAR.LE SB1, 0x36 ;  /* 0x00009d800000791a */ /* 0x000fe80000000000 */
[----:B------:R-:W1:Y:S02]  /*2a70*/  UTCATOMSWS.FIND_AND_SET.ALIGN UP0, UR5, UR5 ;  /* 0x00000005000575e3 */ /* 0x000e640008000800 */
[----:B-1----:R-:W-:Y:S01]  /*2a80*/  MOV R3, UR5 ;  /* 0x0000000500037c02 */ /* 0x002fe20008000f00 */
[----:B------:R-:W-:Y:S06]  /*2a90*/  BRA.U UP0, `(.L_x_50) ;  /* 0x0000000100187547 */ /* 0x000fec000b800000 */
.L_x_51:
[----:B------:R-:W-:Y:S05]  /*2aa0*/  NANOSLEEP 0x64 ;  /* 0x000000640000795d */ /* 0x000fea0003800000 */
[----:B------:R-:W-:-:S05]  /*2ab0*/  UMOV UR5, 0x10 ;  /* 0x0000001000057882 */ /* 0x000fca0000000000 */
[----:B------:R-:W-:Y:S04]  /*2ac0*/  DEPBAR.LE SB1, 0x36 ;  /* 0x00009d800000791a */ /* 0x000fe80000000000 */
[----:B------:R-:W1:Y:S02]  /*2ad0*/  UTCATOMSWS.FIND_AND_SET.ALIGN UP0, UR5, UR5 ;  /* 0x00000005000575e3 */ /* 0x000e640008000800 */
[----:B-1----:R-:W-:Y:S01]  /*2ae0*/  MOV R3, UR5 ;  /* 0x0000000500037c02 */ /* 0x002fe20008000f00 */
[----:B------:R-:W-:Y:S05]  /*2af0*/  BRA.U !UP0, `(.L_x_51) ;  /* 0xfffffffd08e87547 */ /* 0x000fea000b83ffff */
.L_x_50:
[-C--:B------:R-:W-:Y:S02]  /*2b00*/  SHF.L.U32 R2, R2, R3.reuse, RZ ;  /* 0x0000000302027219 */ /* 0x080fe400000006ff */
[----:B------:R-:W-:Y:S01]  /*2b10*/  SHF.L.U32 R0, R0, R3, RZ ;  /* 0x0000000300007219 */ /* 0x000fe200000006ff */
[----:B------:R-:W-:Y:S02]  /*2b20*/  IMAD.SHL.U32 R3, R3, 0x20, RZ ;  /* 0x0000002003037824 */ /* 0x000fe400078e00ff */
[----:B------:R1:W-:Y:S04]  /*2b30*/  ATOMS.OR RZ, [UR4+0x14], R2 ;  /* 0x00001402ffff798c */ /* 0x0003e8000b000004 */
[----:B------:R1:W-:Y:S04]  /*2b40*/  ATOMS.OR RZ, [UR4+0x18], R0 ;  /* 0x00001800ffff798c */ /* 0x0003e8000b000004 */
[----:B------:R1:W-:Y:S01]  /*2b50*/  STS [UR37+0x100], R3 ;  /* 0x00010003ff007988 */ /* 0x0003e20008000825 */
[----:B------:R-:W-:Y:S05]  /*2b60*/  BRA `(.L_x_49) ;  /* 0x0000000000107947 */ /* 0x000fea0003800000 */
.L_x_48:
[----:B------:R-:W-:Y:S02]  /*2b70*/  MOV R0, 0xffffffff ;  /* 0xffffffff00007802 */ /* 0x000fe40000000f00 */
[----:B------:R-:W-:-:S03]  /*2b80*/  MOV R2, 0x2bb0 ;  /* 0x00002bb000027802 */ /* 0x000fc60000000f00 */
[----:B------:R1:W-:Y:S04]  /*2b90*/  STS [UR37+0x100], R0 ;  /* 0x00010000ff007988 */ /* 0x0003e80008000825 */
[----:B-1-3-5:R-:W-:Y:S05]  /*2ba0*/  CALL.REL.NOINC `($__internal_1_$__cuda_sm10x_tcgen05_guardrail_trap_phase_invalid_during_alloc) ;  /* 0x0000004400487944 */ /* 0x02afea0003c00000 */
.L_x_49:
[----:B------:R-:W-:Y:S05]  /*2bb0*/  WARPSYNC.ALL ;  /* 0x0000000000007948 */ /* 0x000fea0003800000 */
[----:B------:R-:W2:Y:S01]  /*2bc0*/  S2UR UR6, SR_CgaCtaId ;  /* 0x00000000000679c3 */ /* 0x000ea20000008800 */
[----:B------:R-:W-:Y:S01]  /*2bd0*/  UMOV UR4, 0x400 ;  /* 0x0000040000047882 */ /* 0x000fe20000000000 */
[----:B------:R-:W-:-:S06]  /*2be0*/  NOP ;  /* 0x0000000000007918 */ /* 0x000fcc0000000000 */
[----:B------:R-:W-:Y:S06]  /*2bf0*/  BAR.ARV 0x6, 0xa0 ;  /* 0x0182800000007b1d */ /* 0x000fec0000002000 */
[----:B------:R-:W4:Y:S01]  /*2c00*/  LDCU UR7, c[0x0][0x38c] ;  /* 0x00007180ff0777ac */ /* 0x000f220008000800 */
[----:B------:R-:W-:Y:S01]  /*2c10*/  IMAD.MOV.U32 R11, RZ, RZ, 0x1 ;  /* 0x00000001ff0b7424 */ /* 0x000fe200078e00ff */
[----:B------:R-:W-:Y:S01]  /*2c20*/  CS2R R8, SRZ ;  /* 0x0000000000087805 */ /* 0x000fe2000001ff00 */
[----:B------:R-:W-:Y:S01]  /*2c30*/  IMAD.MOV.U32 R10, RZ, RZ, RZ ;  /* 0x000000ffff0a7224 */ /* 0x000fe200078e00ff */
[----:B------:R-:W-:Y:S01]  /*2c40*/  UMOV UR18, URZ ;  /* 0x000000ff00127c82 */ /* 0x000fe20008000000 */
[----:B------:R-:W-:Y:S01]  /*2c50*/  UMOV UR17, URZ ;  /* 0x000000ff00117c82 */ /* 0x000fe20008000000 */
[----:B------:R-:W-:Y:S01]  /*2c60*/  UMOV UR20, 0x0 ;  /* 0x0000000000147882 */ /* 0x000fe20000000000 */
[----:B------:R-:W-:Y:S01]  /*2c70*/  UMOV UR21, 0x81004a0 ;  /* 0x081004a000157882 */ /* 0x000fe20000000000 */
[----:B--2---:R-:W-:Y:S01]  /*2c80*/  ULEA UR6, UR6, UR4, 0x18 ;  /* 0x0000000406067291 */ /* 0x004fe2000f8ec0ff */
[----:B------:R-:W2:Y:S03]  /*2c90*/  LDCU UR4, c[0x0][0x38c] ;  /* 0x00007180ff0477ac */ /* 0x000ea60008000800 */
[----:B------:R-:W-:-:S02]  /*2ca0*/  UIADD3 UR11, UPT, UPT, UR6, 0x4400, URZ ;  /* 0x00004400060b7890 */ /* 0x000fc4000fffe0ff */
[----:B----4-:R-:W-:-:S03]  /*2cb0*/  UIADD3 UR7, UPT, UPT, UR7, 0x1f, URZ ;  /* 0x0000001f07077890 */ /* 0x010fc6000fffe0ff */
[----:B-1----:R-:W1:Y:S01]  /*2cc0*/  LDS R0, [UR6+0x100] ;  /* 0x00010006ff007984 */ /* 0x002e620008000800 */
[----:B------:R-:W-:Y:S02]  /*2cd0*/  UIADD3 UR12, UPT, UPT, UR6, 0x7400, URZ ;  /* 0x00007400060c7890 */ /* 0x000fe4000fffe0ff */
[----:B------:R-:W-:Y:S02]  /*2ce0*/  USHF.R.S32.HI UR5, URZ, 0x1f, UR7 ;  /* 0x0000001fff057899 */ /* 0x000fe40008011407 */
[----:B------:R-:W-:Y:S02]  /*2cf0*/  USHF.R.U32.HI UR11, URZ, 0x4, UR11 ;  /* 0x00000004ff0b7899 */ /* 0x000fe4000801160b */
[----:B------:R-:W-:Y:S02]  /*2d00*/  ULEA.HI UR5, UR5, UR7, URZ, 0x5 ;  /* 0x0000000705057291 */ /* 0x000fe4000f8f28ff */
[----:B------:R-:W-:Y:S02]  /*2d10*/  USHF.R.U32.HI UR12, URZ, 0x4, UR12 ;  /* 0x00000004ff0c7899 */ /* 0x000fe4000801160c */
[----:B------:R-:W-:-:S02]  /*2d20*/  USHF.R.S32.HI UR5, URZ, 0x5, UR5 ;  /* 0x00000005ff057899 */ /* 0x000fc40008011405 */
[----:B------:R-:W-:Y:S02]  /*2d30*/  ULOP3.LUT UR11, UR11, 0x3fff, URZ, 0xc0, !UPT ;  /* 0x00003fff0b0b7892 */ /* 0x000fe4000f8ec0ff */
[----:B------:R-:W-:Y:S02]  /*2d40*/  UISETP.LT.AND UP0, UPT, UR5, 0x1, UPT ;  /* 0x000000010500788c */ /* 0x000fe4000bf01270 */
[----:B------:R-:W-:Y:S02]  /*2d50*/  ULOP3.LUT UR12, UR12, 0x3fff, URZ, 0xc0, !UPT ;  /* 0x00003fff0c0c7892 */ /* 0x000fe4000f8ec0ff */
[----:B------:R-:W-:Y:S02]  /*2d60*/  USEL UR10, UR5, 0x1, !UP0 ;  /* 0x00000001050a7887 */ /* 0x000fe4000c000000 */
[----:B------:R-:W-:Y:S02]  /*2d70*/  ULOP3.LUT UR11, UR11, 0x10000, URZ, 0xfc, !UPT ;  /* 0x000100000b0b7892 */ /* 0x000fe4000f8efcff */
[----:B------:R-:W-:-:S02]  /*2d80*/  ULOP3.LUT UR12, UR12, 0x10000, URZ, 0xfc, !UPT ;  /* 0x000100000c0c7892 */ /* 0x000fc4000f8efcff */
[----:B------:R-:W-:Y:S02]  /*2d90*/  UIADD3 UR10, UPT, UPT, -UR10, URZ, URZ ;  /* 0x000000ff0a0a7290 */ /* 0x000fe4000fffe1ff */
[----:B--2---:R-:W-:Y:S01]  /*2da0*/  UISETP.GE.AND UP3, UPT, UR4, 0x1, UPT ;  /* 0x000000010400788c */ /* 0x004fe2000bf66270 */
[----:B-1----:R-:W-:-:S15]  /*2db0*/  R2UR UR19, R0 ;  /* 0x00000000001372ca */ /* 0x002fde00000e0000 */
.L_x_58:
[----:B------:R-:W-:Y:S02]  /*2dc0*/  LEA R0, R10, UR6, 0x3 ;  /* 0x000000060a007c11 */ /* 0x000fe4000f8e18ff */
[----:B------:R-:W-:Y:S02]  /*2dd0*/  SHF.L.U32 R5, R9, 0x1f, RZ ;  /* 0x0000001f09057819 */ /* 0x000fe400000006ff */
[----:B------:R-:W-:Y:S01]  /*2de0*/  PLOP3.LUT P0, PT, PT, PT, UP3, 0x80, 0x8 ;  /* 0x000000000008781c */ /* 0x000fe20003f0f038 */
[----:B------:R-:W-:Y:S01]  /*2df0*/  VIADD R3, R0, 0x60 ;  /* 0x0000006000037836 */ /* 0x000fe20000000000 */
[----:B-1----:R-:W1:Y:S02]  /*2e00*/  SYNCS.PHASECHK.TRANS64.TRYWAIT P1, [R0+URZ+0x50], R5 ;  /* 0x00005005000075a7 */ /* 0x002e6400080211ff */
[----:B-1--4-:R-:W-:Y:S09]  /*2e10*/  @!P1 BRA `(.L_x_52) ;  /* 0x0000003c00789947 */ /* 0x012ff20003800000 */
.L_x_107:
[----:B------:R-:W-:Y:S01]  /*2e20*/  LEA R4, R10, UR6, 0x4 ;  /* 0x000000060a047c11 */ /* 0x000fe2000f8e20ff */
[----:B------:R-:W-:Y:S01]  /*2e30*/  @UP3 ULEA UR4, UR17, UR6, 0x3 ;  /* 0x0000000611043291 */ /* 0x000fe2000f8e18ff */
[----:B------:R-:W-:Y:S01]  /*2e40*/  PLOP3.LUT P2, PT, PT, PT, PT, 0x80, 0x8 ;  /* 0x000000000008781c */ /* 0x000fe20003f4f070 */
[----:B------:R-:W-:Y:S01]  /*2e50*/  ULEA UR9, UR18, UR6, 0x3 ;  /* 0x0000000612097291 */ /* 0x000fe2000f8e18ff */
[----:B------:R-:W-:Y:S02]  /*2e60*/  PRMT R3, RZ, 0x654, R3 ;  /* 0x00000654ff037816 */ /* 0x000fe40000000003 */
[----:B-1----:R-:W1:Y:S01]  /*2e70*/  LDS.128 R4, [R4+0xe0] ;  /* 0x0000e00004047984 */ /* 0x002e620000000c00 */
[----:B------:R-:W-:Y:S02]  /*2e80*/  @P0 SHF.L.U32 R2, R8, 0x1f, RZ ;  /* 0x0000001f08020819 */ /* 0x000fe400000006ff */
[----:B------:R-:W-:Y:S01]  /*2e90*/  SHF.L.U32 R0, R11, 0x1f, RZ ;  /* 0x0000001f0b007819 */ /* 0x000fe200000006ff */
[----:B------:R-:W-:Y:S01]  /*2ea0*/  @!PT LDS RZ, [RZ] ;  /* 0x00000000fffff984 */ /* 0x000fe20000000800 */
[----:B------:R-:W-:Y:S01]  /*2eb0*/  @!PT LDS RZ, [RZ] ;  /* 0x00000000fffff984 */ /* 0x000fe20000000800 */
[----:B------:R-:W-:Y:S01]  /*2ec0*/  @!PT LDS RZ, [RZ] ;  /* 0x00000000fffff984 */ /* 0x000fe20000000800 */
[----:B------:R-:W-:Y:S01]  /*2ed0*/  @!PT LDS RZ, [RZ] ;  /* 0x00000000fffff984 */ /* 0x000fe20000000800 */
[----:B------:R2:W-:Y:S06]  /*2ee0*/  MEMBAR.ALL.CTA ;  /* 0x0000000000007992 */ /* 0x0005ec0000008000 */
[----:B--2---:R-:W2:Y:S02]  /*2ef0*/  FENCE.VIEW.ASYNC.S ;  /* 0x00000000000073c6 */ /* 0x004ea40000000000 */
[----:B--2---:R2:W-:Y:S01]  /*2f00*/  SYNCS.ARRIVE.TRANS64.RED.A1T0 RZ, [R3+URZ], RZ ;  /* 0x000000ff03ff79a7 */ /* 0x0045e200081004ff */
[----:B------:R2:W4:Y:S01]  /*2f10*/  @P0 SYNCS.PHASECHK.TRANS64.TRYWAIT P2, [UR4], R2 ;  /* 0x00000002ff0005a7 */ /* 0x0005220008041104 */
[----:B-1----:R-:W-:Y:S01]  /*2f20*/  LOP3.LUT P1, RZ, R6, 0x1, RZ, 0xc0, !PT ;  /* 0x0000000106ff7812 */ /* 0x002fe2000782c0ff */
[----:B------:R-:W1:Y:S02]  /*2f30*/  SYNCS.PHASECHK.TRANS64.TRYWAIT P0, [UR9+0x90], R0 ;  /* 0x00009000ff0075a7 */ /* 0x000e640008001109 */
[----:B-12-4-:R-:W-:Y:S10]  /*2f40*/  @!P0 BRA `(.L_x_53) ;  /* 0x0000003c00408947 */ /* 0x016ff40003800000 */
.L_x_109:
[----:B------:R-:W-:Y:S01]  /*2f50*/  IADD3 R10, PT, PT, R10, 0x1, RZ ;  /* 0x000000010a0a7810 */ /* 0x000fe20007ffe0ff */
[----:B------:R-:W-:Y:S06]  /*2f60*/  BRA.U !UP3, `(.L_x_54) ;  /* 0x000000010b887547 */ /* 0x000fec000b800000 */
[----:B------:R-:W-:Y:S02]  /*2f70*/  ULEA UR8, UR18, UR19, 0x6 ;  /* 0x0000001312087291 */ /* 0x000fe4000f8e30ff */
[----:B------:R-:W-:Y:S01]  /*2f80*/  UPLOP3.LUT UP4, UPT, UPT, UPT, UPT, 0x40, 0x4 ;  /* 0x000000000004789c */ /* 0x000fe20003f8e870 */
[----:B------:R-:W-:Y:S01]  /*2f90*/  UMOV UR16, UR10 ;  /* 0x0000000a00107c82 */ /* 0x000fe20008000000 */
[----:B------:R-:W-:Y:S01]  /*2fa0*/  UMOV UR15, UR5 ;  /* 0x00000005000f7c82 */ /* 0x000fe20008000000 */
[----:B------:R-:W-:-:S08]  /*2fb0*/  UMOV UR14, UR17 ;  /* 0x00000011000e7c82 */ /* 0x000fd00008000000 */
.L_x_57:
[----:B------:R-:W-:Y:S02]  /*2fc0*/  UIADD3 UR16, UPT, UPT, UR16, 0x1, URZ ;  /* 0x0000000110107890 */ /* 0x000fe4000fffe0ff */
[----:B--2---:R-:W-:Y:S02]  /*2fd0*/  ULEA UR7, UR14, UR6, 0x3 ;  /* 0x000000060e077291 */ /* 0x004fe4000f8e18ff */
[----:B------:R-:W-:Y:S01]  /*2fe0*/  UISETP.NE.AND UP0, UPT, UR16, URZ, UPT ;  /* 0x000000ff1000728c */ /* 0x000fe2000bf05270 */
[----:B----4-:R-:W-:Y:S10]  /*2ff0*/  @P2 BRA `(.L_x_55) ;  /* 0x00000000000c2947 */ /* 0x010ff40003800000 */
[----:B-1----:R-:W-:Y:S04]  /*3000*/  SHF.L.U32 R3, R8, 0x1f, RZ ;  /* 0x0000001f08037819 */ /* 0x002fe800000006ff */
[----:B------:R-:W1:Y:S02]  /*3010*/  SYNCS.PHASECHK.TRANS64.TRYWAIT P0, [UR7], R3 ;  /* 0x00000003ff0075a7 */ /* 0x000e640008001107 */
[----:B-1----:R-:W-:Y:S05]  /*3020*/  @!P0 BRA `(.L_x_56) ;  /* 0x0000003c00208947 */ /* 0x002fea0003800000 */
.L_x_55:
[----:B------:R-:W-:Y:S01]  /*3030*/  UISETP.NE.AND UP1, UPT, UR15, 0x1, UPT ;  /* 0x000000010f00788c */ /* 0x000fe2000bf25270 */
[----:B------:R-:W-:Y:S01]  /*3040*/  PLOP3.LUT P2, PT, PT, PT, PT, 0x80, 0x8 ;  /* 0x000000000008781c */ /* 0x000fe20003f4f070 */
[----:B------:R-:W-:Y:S02]  /*3050*/  UIADD3 UR17, UPT, UPT, UR14, 0x1, URZ ;  /* 0x000000010e117890 */ /* 0x000fe4000fffe0ff */
[----:B------:R-:W-:Y:S02]  /*3060*/  ULEA UR22, UR14, UR12, 0x7 ;  /* 0x0000000c0e167291 */ /* 0x000fe4000f8e38ff */
[----:B------:R-:W-:Y:S01]  /*3070*/  UISETP.NE.AND UP2, UPT, UR17, 0x3, UPT ;  /* 0x000000031100788c */ /* 0x000fe2000bf45270 */
[----:B------:R-:W-:Y:S01]  /*3080*/  PLOP3.LUT P0, PT, PT, PT, UP1, 0x80, 0x8 ;  /* 0x000000000008781c */ /* 0x000fe20003f0f018 */
[----:B------:R-:W-:Y:S02]  /*3090*/  ULEA UR24, UR14, UR11, 0x8 ;  /* 0x0000000b0e187291 */ /* 0x000fe4000f8e40ff */
[----:B------:R-:W-:Y:S02]  /*30a0*/  USEL UR13, URZ, 0x1, UP2 ;  /* 0x00000001ff0d7887 */ /* 0x000fe40009000000 */
[----:B------:R-:W-:Y:S02]  /*30b0*/  USEL UR17, UR17, URZ, UP2 ;  /* 0x000000ff11117287 */ /* 0x000fe40009000000 */
[----:B------:R-:W-:Y:S02]  /*30c0*/  UIADD3 UR7, UPT, UPT, UR7, 0x18, URZ ;  /* 0x0000001807077890 */ /* 0x000fe4000fffe0ff */
[----:B------:R-:W-:Y:S01]  /*30d0*/  @UP1 ULEA UR4, UR17, UR6, 0x3 ;  /* 0x0000000611041291 */ /* 0x000fe2000f8e18ff */
[----:B------:R-:W-:Y:S01]  /*30e0*/  LOP3.LUT R8, R8, UR13, RZ, 0x3c, !PT ;  /* 0x0000000d08087c12 */ /* 0x000fe2000f8e3cff */
[----:B------:R-:W-:Y:S01]  /*30f0*/  UMOV UR23, 0xc0004010 ;  /* 0xc000401000177882 */ /* 0x000fe20000000000 */
[----:B------:R-:W-:Y:S01]  /*3100*/  UMOV UR25, 0xc0004010 ;  /* 0xc000401000197882 */ /* 0x000fe20000000000 */
[----:B------:R-:W-:Y:S01]  /*3110*/  UIADD3 UR15, UPT, UPT, UR15, -0x1, URZ ;  /* 0xffffffff0f0f7890 */ /* 0x000fe2000fffe0ff */
[----:B-1----:R-:W-:Y:S01]  /*3120*/  @P0 SHF.L.U32 R0, R8, 0x1f, RZ ;  /* 0x0000001f08000819 */ /* 0x002fe200000006ff */
[----:B------:R-:W-:Y:S03]  /*3130*/  UMOV UR14, UR17 ;  /* 0x00000011000e7c82 */ /* 0x000fe60008000000 */
[----:B------:R2:W4:Y:S01]  /*3140*/  @P0 SYNCS.PHASECHK.TRANS64.TRYWAIT P2, [UR4], R0 ;  /* 0x00000000ff0005a7 */ /* 0x0005220008041104 */
[----:B------:R2:W-:Y:S01]  /*3150*/  UTCIMMA gdesc[UR24], gdesc[UR22], tmem[UR8], tmem[UR20], idesc[UR21], UP4 ;  /* 0x00ff1416180075ea */ /* 0x0005e2000a000108 */
[----:B------:R-:W-:Y:S01]  /*3160*/  UPLOP3.LUT UP4, UPT, UPT, UPT, UPT, 0x80, 0x8 ;  /* 0x000000000008789c */ /* 0x000fe20003f8f070 */
[----:B------:R2:W-:Y:S01]  /*3170*/  UTCBAR [UR7], URZ ;  /* 0x000000ff070073e9 */ /* 0x0005e200080000ff */
[----:B------:R-:W-:Y:S09]  /*3180*/  BRA.U UP0, `(.L_x_57) ;  /* 0xfffffffd008c7547 */ /* 0x000ff2000b83ffff */
.L_x_54:
[----:B------:R-:W-:Y:S01]  /*3190*/  UIADD3 UR18, UPT, UPT, UR18, 0x1, URZ ;  /* 0x0000000112127890 */ /* 0x000fe2000fffe0ff */
[C---:B------:R-:W-:Y:S01]  /*31a0*/  ISETP.NE.AND P0, PT, R10.reuse, 0x2, PT ;  /* 0x000000020a00780c */ /* 0x040fe20003f05270 */
[----:B------:R-:W-:Y:S02]  /*31b0*/  UIADD3 UR9, UPT, UPT, UR9, 0x70, URZ ;  /* 0x0000007009097890 */ /* 0x000fe4000fffe0ff */
[----:B------:R-:W-:Y:S01]  /*31c0*/  UISETP.NE.AND UP0, UPT, UR18, 0x4, UPT ;  /* 0x000000041200788c */ /* 0x000fe2000bf05270 */
[----:B-12---:R-:W-:Y:S02]  /*31d0*/  SEL R0, RZ, 0x1, P0 ;  /* 0x00000001ff007807 */ /* 0x006fe40000000000 */
[----:B------:R-:W-:Y:S01]  /*31e0*/  SEL R10, R10, RZ, P0 ;  /* 0x000000ff0a0a7207 */ /* 0x000fe20000000000 */
[----:B------:R-:W-:Y:S01]  /*31f0*/  USEL UR4, URZ, 0x1, UP0 ;  /* 0x00000001ff047887 */ /* 0x000fe20008000000 */
[----:B------:R-:W-:Y:S01]  /*3200*/  LOP3.LUT R9, R9, R0, RZ, 0x3c, !PT ;  /* 0x0000000009097212 */ /* 0x000fe200078e3cff */
[----:B------:R-:W-:Y:S01]  /*3210*/  USEL UR18, UR18, URZ, UP0 ;  /* 0x000000ff12127287 */ /* 0x000fe20008000000 */
[----:B------:R1:W-:Y:S03]  /*3220*/  UTCBAR [UR9], URZ ;  /* 0x000000ff090073e9 */ /* 0x0003e600080000ff */
[----:B------:R-:W-:Y:S01]  /*3230*/  LOP3.LUT R11, R11, UR4, RZ, 0x3c, !PT ;  /* 0x000000040b0b7c12 */ /* 0x000fe2000f8e3cff */
[----:B------:R-:W-:Y:S07]  /*3240*/  @P1 BRA `(.L_x_58) ;  /* 0xfffffff800dc1947 */ /* 0x000fee000383ffff */
[----:B------:R-:W2:Y:S01]  /*3250*/  S2UR UR4, SR_CgaCtaId ;  /* 0x00000000000479c3 */ /* 0x000ea20000008800 */
[----:B------:R-:W-:Y:S01]  /*3260*/  ELECT P0, URZ, PT ;  /* 0x0000000000ff782f */ /* 0x000fe20003800000 */
[----:B------:R-:W-:Y:S01]  /*3270*/  IMAD.MOV.U32 R0, RZ, RZ, 0x1 ;  /* 0x00000001ff007424 */ /* 0x000fe200078e00ff */
[----:B------:R-:W-:Y:S01]  /*3280*/  UIADD3 UR6, UPT, UPT, UR6, 0x90, URZ ;  /* 0x0000009006067890 */ /* 0x000fe2000fffe0ff */
[----:B------:R-:W-:Y:S01]  /*3290*/  SHF.L.U32 R3, R11, 0x1f, RZ ;  /* 0x0000001f0b037819 */ /* 0x000fe200000006ff */
[----:B------:R-:W-:-:S03]  /*32a0*/  UMOV UR5, 0x40 ;  /* 0x0000004000057882 */ /* 0x000fc60000000000 */
[----:B------:R-:W-:Y:S01]  /*32b0*/  UVIRTCOUNT.DEALLOC.SMPOOL 0x80 ;  /* 0x000000800000784c */ /* 0x000fe20000000000 */
[----:B--2---:R-:W-:Y:S02]  /*32c0*/  ULEA UR4, UR4, UR5, 0x18 ;  /* 0x0000000504047291 */ /* 0x004fe4000f8ec0ff */
[----:B------:R-:W-:-:S07]  /*32d0*/  ULEA UR5, UR18, UR6, 0x3 ;  /* 0x0000000612057291 */ /* 0x000fce000f8e18ff */
[----:B------:R2:W-:Y:S02]  /*32e0*/  @P0 STS.U8 [UR4+0x1c], R0 ;  /* 0x00001c00ff000988 */ /* 0x0005e40008000004 */
[----:B------:R-:W3:Y:S02]  /*32f0*/  SYNCS.PHASECHK.TRANS64.TRYWAIT P0, [UR5], R3 ;  /* 0x00000003ff0075a7 */ /* 0x000ee40008001105 */
[----:B--23--:R-:W-:Y:S05]  /*3300*/  @!P0 BRA `(.L_x_59) ;  /* 0x0000003800808947 */ /* 0x00cfea0003800000 */
.L_x_112:
[----:B------:R-:W-:-:S04]  /*3310*/  UIADD3 UR7, UPT, UPT, UR18, 0x1, URZ ;  /* 0x0000000112077890 */ /* 0x000fc8000fffe0ff */
[----:B------:R-:W-:-:S04]  /*3320*/  UISETP.NE.AND UP0, UPT, UR7, 0x4, UPT ;  /* 0x000000040700788c */ /* 0x000fc8000bf05270 */
[----:B------:R-:W-:Y:S02]  /*3330*/  USEL UR8, URZ, 0x1, UP0 ;  /* 0x00000001ff087887 */ /* 0x000fe40008000000 */
[----:B------:R-:W-:-:S04]  /*3340*/  USEL UR7, UR7, URZ, UP0 ;  /* 0x000000ff07077287 */ /* 0x000fc80008000000 */
[----:B------:R-:W-:Y:S01]  /*3350*/  ULEA UR5, UR7, UR6, 0x3 ;  /* 0x0000000607057291 */ /* 0x000fe2000f8e18ff */
[----:B------:R-:W-:-:S04]  /*3360*/  LOP3.LUT R2, R11, UR8, RZ, 0x3c, !PT ;  /* 0x000000080b027c12 */ /* 0x000fc8000f8e3cff */
[----:B--2---:R-:W-:-:S04]  /*3370*/  SHF.L.U32 R3, R2, 0x1f, RZ ;  /* 0x0000001f02037819 */ /* 0x004fc800000006ff */
[----:B------:R-:W2:Y:S02]  /*3380*/  SYNCS.PHASECHK.TRANS64.TRYWAIT P0, [UR5], R3 ;  /* 0x00000003ff0075a7 */ /* 0x000ea40008001105 */
[----:B--2---:R-:W-:Y:S05]  /*3390*/  @!P0 BRA `(.L_x_60) ;  /* 0x0000003800748947 */ /* 0x004fea0003800000 */
.L_x_114:
        /* <DEDUP_REMOVED lines=9> */
.L_x_116:
[----:B------:R-:W-:-:S04]  /*3430*/  UIADD3 UR7, UPT, UPT, UR7, 0x1, URZ ;  /* 0x0000000107077890 */ /* 0x000fc8000fffe0ff */
[----:B------:R-:W-:-:S04]  /*3440*/  UISETP.NE.AND UP0, UPT, UR7, 0x4, UPT ;  /* 0x000000040700788c */ /* 0x000fc8000bf05270 */
[----:B------:R-:W-:Y:S02]  /*3450*/  USEL UR5, URZ, 0x1, UP0 ;  /* 0x00000001ff057887 */ /* 0x000fe40008000000 */
[----:B------:R-:W-:-:S04]  /*3460*/  USEL UR7, UR7, URZ, UP0 ;  /* 0x000000ff07077287 */ /* 0x000fc80008000000 */
[----:B------:R-:W-:Y:S01]  /*3470*/  ULEA UR7, UR7, UR6, 0x3 ;  /* 0x0000000607077291 */ /* 0x000fe2000f8e18ff */
[----:B--2---:R-:W-:-:S04]  /*3480*/  LOP3.LUT R3, R2, UR5, RZ, 0x3c, !PT ;  /* 0x0000000502037c12 */ /* 0x004fc8000f8e3cff */
[----:B------:R-:W-:-:S04]  /*3490*/  SHF.L.U32 R3, R3, 0x1f, RZ ;  /* 0x0000001f03037819 */ /* 0x000fc800000006ff */
[----:B------:R-:W2:Y:S02]  /*34a0*/  SYNCS.PHASECHK.TRANS64.TRYWAIT P0, [UR7], R3 ;  /* 0x00000003ff0075a7 */ /* 0x000ea40008001107 */
[----:B--2---:R-:W-:Y:S05]  /*34b0*/  @!P0 BRA `(.L_x_62) ;  /* 0x00000038005c8947 */ /* 0x004fea0003800000 */
.L_x_118:
[----:B------:R-:W-:Y:S01]  /*34c0*/  NOP ;  /* 0x0000000000007918 */ /* 0x000fe20000000000 */
[----:B--2---:R-:W2:Y:S01]  /*34d0*/  LDS R0, [UR4+0x14] ;  /* 0x00001404ff007984 */ /* 0x004ea20008000800 */
[----:B------:R-:W-:Y:S01]  /*34e0*/  ULOP3.LUT UR6, UR19, 0xffff, URZ, 0xc0, !UPT ;  /* 0x0000ffff13067892 */ /* 0x000fe2000f8ec0ff */
[----:B------:R-:W-:Y:S01]  /*34f0*/  UMOV UR8, 0xffff ;  /* 0x0000ffff00087882 */ /* 0x000fe20000000000 */
[----:B------:R-:W-:Y:S02]  /*3500*/  UMOV UR5, 0x1 ;  /* 0x0000000100057882 */ /* 0x000fe40000000000 */
[----:B------:R-:W-:-:S04]  /*3510*/  USHF.R.U32.HI UR6, URZ, 0x5, UR6 ;  /* 0x00000005ff067899 */ /* 0x000fc80008011606 */
[----:B------:R-:W-:Y:S02]  /*3520*/  USHF.L.U32 UR8, UR8, UR6, URZ ;  /* 0x0000000608087299 */ /* 0x000fe400080006ff */
[----:B------:R-:W-:-:S04]  /*3530*/  USHF.L.U32 UR5, UR5, UR6, URZ ;  /* 0x0000000605057299 */ /* 0x000fc800080006ff */
[----:B--2---:R-:W-:-:S04]  /*3540*/  LOP3.LUT R0, R0, UR8, RZ, 0xc0, !PT ;  /* 0x0000000800007c12 */ /* 0x004fc8000f8ec0ff */
[----:B------:R-:W-:-:S13]  /*3550*/  ISETP.NE.AND P0, PT, R0, UR8, PT ;  /* 0x0000000800007c0c */ /* 0x000fda000bf05270 */
[----:B------:R-:W-:Y:S05]  /*3560*/  @P0 BRA `(.L_x_63) ;  /* 0x0000000000580947 */ /* 0x000fea0003800000 */
[----:B------:R-:W2:Y:S02]  /*3570*/  LDS R0, [UR4+0x18] ;  /* 0x00001804ff007984 */ /* 0x000ea40008000800 */
[----:B--2---:R-:W-:-:S04]  /*3580*/  LOP3.LUT R0, R0, UR5, RZ, 0xc0, !PT ;  /* 0x0000000500007c12 */ /* 0x004fc8000f8ec0ff */
[----:B------:R-:W-:-:S13]  /*3590*/  ISETP.NE.AND P0, PT, R0, UR5, PT ;  /* 0x0000000500007c0c */ /* 0x000fda000bf05270 */
[----:B------:R-:W-:Y:S05]  /*35a0*/  @P0 BRA `(.L_x_64) ;  /* 0x00000000003c0947 */ /* 0x000fea0003800000 */
[----:B------:R-:W2:Y:S01]  /*35b0*/  S2R R2, SR_LANEID ;  /* 0x0000000000027919 */ /* 0x000ea20000000000 */
[----:B------:R-:W-:Y:S01]  /*35c0*/  ULOP3.LUT UR8, URZ, UR8, URZ, 0x33, !UPT ;  /* 0x00000008ff087292 */ /* 0x000fe2000f8e33ff */
[----:B------:R-:W-:Y:S01]  /*35d0*/  LOP3.LUT R4, RZ, UR5, RZ, 0x33, !PT ;  /* 0x00000005ff047c12 */ /* 0x000fe2000f8e33ff */
[----:B------:R-:W-:Y:S02]  /*35e0*/  VOTEU.ANY UR7, UPT, PT ;  /* 0x0000000000077886 */ /* 0x000fe400038e0100 */
[----:B------:R-:W-:Y:S01]  /*35f0*/  UFLO.U32 UR7, UR7 ;  /* 0x00000007000772bd */ /* 0x000fe200080e0000 */
[----:B------:R-:W3:Y:S01]  /*3600*/  REDUX UR5, R4 ;  /* 0x00000000040573c4 */ /* 0x000ee20000000000 */
[----:B------:R-:W-:-:S06]  /*3610*/  IMAD.U32 R0, RZ, RZ, UR8 ;  /* 0x00000008ff007e24 */ /* 0x000fcc000f8e00ff */
[----:B------:R1:W-:Y:S01]  /*3620*/  UTCATOMSWS.AND URZ, UR8 ;  /* 0x0000000800ff79e3 */ /* 0x0003e20008000000 */
[----:B------:R-:W4:Y:S01]  /*3630*/  REDUX UR6, R0 ;  /* 0x00000000000673c4 */ /* 0x000f220000000000 */
[----:B--2---:R-:W-:Y:S01]  /*3640*/  ISETP.EQ.U32.AND P0, PT, R2, UR7, PT ;  /* 0x0000000702007c0c */ /* 0x004fe2000bf02070 */
[----:B---3--:R-:W-:Y:S01]  /*3650*/  IMAD.U32 R2, RZ, RZ, UR5 ;  /* 0x00000005ff027e24 */ /* 0x008fe2000f8e00ff */
[----:B----4-:R-:W-:-:S11]  /*3660*/  MOV R3, UR6 ;  /* 0x0000000600037c02 */ /* 0x010fd60008000f00 */
[----:B------:R1:W-:Y:S04]  /*3670*/  @P0 ATOMS.AND RZ, [UR4+0x14], R3 ;  /* 0x00001403ffff098c */ /* 0x0003e8000a800004 */
[----:B------:R1:W-:Y:S01]  /*3680*/  @P0 ATOMS.AND RZ, [UR4+0x18], R2 ;  /* 0x00001802ffff098c */ /* 0x0003e2000a800004 */
[----:B------:R-:W-:Y:S05]  /*3690*/  BRA `(.L_x_65) ;  /* 0x0000000000147947 */ /* 0x000fea0003800000 */
.L_x_64:
[----:B------:R-:W-:Y:S02]  /*36a0*/  MOV R2, 0x36c0 ;  /* 0x000036c000027802 */ /* 0x000fe40000000f00 */
[----:B-1--45:R-:W-:Y:S05]  /*36b0*/  CALL.REL.NOINC `($__internal_0_$__cuda_sm10x_tcgen05_guardrail_trap_col_being_dealloced_not_returned_by_alloc) ;  /* 0x0000003800787944 */ /* 0x032fea0003c00000 */
[----:B------:R-:W-:Y:S05]  /*36c0*/  BRA `(.L_x_65) ;  /* 0x0000000000087947 */ /* 0x000fea0003800000 */
.L_x_63:
[----:B------:R-:W-:Y:S02]  /*36d0*/  MOV R2, 0x36f0 ;  /* 0x000036f000027802 */ /* 0x000fe40000000f00 */
[----:B-1--45:R-:W-:Y:S05]  /*36e0*/  CALL.REL.NOINC `($__internal_2_$__cuda_sm10x_tcgen05_guardrail_trap_unallocated_columns_being_dealloced) ;  /* 0x0000003800847944 */ /* 0x032fea0003c00000 */
.L_x_65:
[----:B------:R-:W-:Y:S01]  /*36f0*/  NOP ;  /* 0x0000000000007918 */ /* 0x000fe20000000000 */
[----:B-1----:R-:W-:Y:S05]  /*3700*/  EXIT ;  /* 0x000000000000794d */ /* 0x002fea0003800000 */
.L_x_47:
[----:B------:R-:W-:-:S09]  /*3710*/  UISETP.NE.OR UP2, UPT, UR8, 0x3, !UP2 ;  /* 0x000000030800788c */ /* 0x000fd2000d745670 */
[----:B------:R-:W-:Y:S05]  /*3720*/  BRA.U UP2, `(.L_x_66) ;  /* 0x0000000902c87547 */ /* 0x000fea000b800000 */
[----:B------:R-:W1:Y:S01]  /*3730*/  LDCU.64 UR6, c[0x0][0x888] ;  /* 0x00011100ff0677ac */ /* 0x000e620008000a00 */
[----:B------:R-:W2:Y:S01]  /*3740*/  LDC R0, c[0x0][0xb30] ;  /* 0x0002cc00ff007b82 */ /* 0x000ea20000000800 */
[----:B------:R-:W-:Y:S01]  /*3750*/  IMAD.MOV.U32 R30, RZ, RZ, 0x1 ;  /* 0x00000001ff1e7424 */ /* 0x000fe200078e00ff */
[----:B------:R-:W-:Y:S01]  /*3760*/  CS2R R28, SRZ ;  /* 0x00000000001c7805 */ /* 0x000fe2000001ff00 */
[----:B------:R-:W4:Y:S01]  /*3770*/  LDCU.64 UR4, c[0x0][0x890] ;  /* 0x00011200ff0477ac */ /* 0x000f220008000a00 */
[----:B------:R-:W-:Y:S01]  /*3780*/  IMAD.MOV.U32 R25, RZ, RZ, 0x2000 ;  /* 0x00002000ff197424 */ /* 0x000fe200078e00ff */
[----:B------:R-:W-:-:S03]  /*3790*/  UMOV UR8, 0x400 ;  /* 0x0000040000087882 */ /* 0x000fc60000000000 */
[----:B------:R-:W3:Y:S01]  /*37a0*/  LDC R19, c[0x0][0x370] ;  /* 0x0000dc00ff137b82 */ /* 0x000ee20000000800 */
[----:B------:R-:W-:-:S07]  /*37b0*/  UPLOP3.LUT UP1, UPT, UPT, UPT, UPT, 0x40, 0x4 ;  /* 0x000000000004789c */ /* 0x000fce0003f2e870 */
[----:B------:R-:W3:Y:S01]  /*37c0*/  LDC R2, c[0x0][0xb0c] ;  /* 0x0002c300ff027b82 */ /* 0x000ee20000000800 */
[----:B-1----:R-:W-:Y:S02]  /*37d0*/  UISETP.NE.U32.AND UP2, UPT, UR6, URZ, UPT ;  /* 0x000000ff0600728c */ /* 0x002fe4000bf45070 */
[----:B------:R-:W-:Y:S02]  /*37e0*/  ULEA UR6, UR37, UR8, 0x18 ;  /* 0x0000000825067291 */ /* 0x000fe4000f8ec0ff */
[----:B------:R-:W-:Y:S02]  /*37f0*/  UISETP.NE.AND.EX UP2, UPT, UR7, URZ, UPT, UP2 ;  /* 0x000000ff0700728c */ /* 0x000fe4000bf45320 */
[----:B------:R-:W-:Y:S01]  /*3800*/  UIADD3 UR7, UPT, UPT, UR6, 0x30, URZ ;  /* 0x0000003006077890 */ /* 0x000fe2000fffe0ff */
[----:B------:R-:W1:Y:S01]  /*3810*/  LDC R18, c[0x0][0xb20] ;  /* 0x0002c800ff127b82 */ /* 0x000e620000000800 */
[----:B----4-:R-:W-:Y:S01]  /*3820*/  UISETP.NE.U32.AND UP3, UPT, UR4, URZ, UPT ;  /* 0x000000ff0400728c */ /* 0x010fe2000bf65070 */
[----:B--2---:R-:W-:Y:S01]  /*3830*/  ISETP.NE.AND P1, PT, R0, 0x1, PT ;  /* 0x000000010000780c */ /* 0x004fe20003f25270 */
[----:B------:R-:W-:-:S02]  /*3840*/  UPRMT UR37, UR37, 0x654, UR7 ;  /* 0x0000065425257896 */ /* 0x000fc40008000007 */
[----:B------:R-:W-:-:S03]  /*3850*/  UISETP.NE.AND.EX UP3, UPT, UR5, URZ, UPT, UP3 ;  /* 0x000000ff0500728c */ /* 0x000fc6000bf65330 */
[----:B------:R-:W2:Y:S08]  /*3860*/  LDC.64 R32, c[0x0][0x348] ;  /* 0x0000d200ff207b82 */ /* 0x000eb00000000a00 */
[----:B------:R-:W4:Y:S08]  /*3870*/  LDC.64 R16, c[0x0][0xb10] ;  /* 0x0002c400ff107b82 */ /* 0x000f300000000a00 */
[----:B------:R-:W1:Y:S08]  /*3880*/  LDC.64 R6, c[0x0][0xb18] ;  /* 0x0002c600ff067b82 */ /* 0x000e700000000a00 */
[----:B------:R-:W1:Y:S08]  /*3890*/  LDC.64 R4, c[0x0][0xb28] ;  /* 0x0002ca00ff047b82 */ /* 0x000e700000000a00 */
[----:B---3--:R-:W1:Y:S02]  /*38a0*/  LDC R24, c[0x0][0x374] ;  /* 0x0000dd00ff187b82 */ /* 0x008e640000000800 */
.L_x_74:
[C---:B------:R-:W-:Y:S02]  /*38b0*/  LEA R0, R29.reuse, UR6, 0x3 ;  /* 0x000000061d007c11 */ /* 0x040fe4000f8e18ff */
[----:B------:R-:W-:Y:S02]  /*38c0*/  SHF.L.U32 R3, R28, 0x1f, RZ ;  /* 0x0000001f1c037819 */ /* 0x000fe400000006ff */
[----:B------:R-:W-:Y:S02]  /*38d0*/  LEA R20, R29, UR6, 0x4 ;  /* 0x000000061d147c11 */ /* 0x000fe4000f8e20ff */
[----:B---3--:R-:W3:Y:S02]  /*38e0*/  SYNCS.PHASECHK.TRANS64.TRYWAIT P0, [R0+URZ+0x50], R3 ;  /* 0x00005003000075a7 */ /* 0x008ee400080011ff */
[----:B---3--:R-:W-:Y:S05]  /*38f0*/  @!P0 BRA `(.L_x_67) ;  /* 0x0000003400648947 */ /* 0x008fea0003800000 */
.L_x_119:
[----:B------:R-:W-:Y:S01]  /*3900*/  ISETP.GE.AND P0, PT, R72, 0x1, PT ;  /* 0x000000014800780c */ /* 0x000fe20003f06270 */
[----:B------:R-:W1:Y:S01]  /*3910*/  LDS.128 R20, [R20+0xe0] ;  /* 0x0000e00014147984 */ /* 0x000e620000000c00 */
[----:B------:R-:W-:Y:S01]  /*3920*/  ISETP.NE.U32.AND P4, PT, RZ, UR4, PT ;  /* 0x00000004ff007c0c */ /* 0x000fe2000bf85070 */
[----:B---3--:R-:W-:Y:S01]  /*3930*/  VIADD R0, R0, 0x60 ;  /* 0x0000006000007836 */ /* 0x008fe20000000000 */
[----:B------:R-:W-:Y:S02]  /*3940*/  SHF.L.U32 R26, R30, 0x1f, RZ ;  /* 0x0000001f1e1a7819 */ /* 0x000fe400000006ff */
[----:B------:R-:W-:Y:S02]  /*3950*/  ISETP.NE.AND.EX P4, PT, RZ, UR5, PT, P4 ;  /* 0x00000005ff007c0c */ /* 0x000fe4000bf85340 */
[----:B------:R-:W-:Y:S01]  /*3960*/  PRMT R0, RZ, 0x654, R0 ;  /* 0x00000654ff007816 */ /* 0x000fe20000000000 */
[----:B------:R-:W-:Y:S01]  /*3970*/  @!PT LDS RZ, [RZ] ;  /* 0x00000000fffff984 */ /* 0x000fe20000000800 */
[----:B------:R-:W-:Y:S01]  /*3980*/  @!PT LDS RZ, [RZ] ;  /* 0x00000000fffff984 */ /* 0x000fe20000000800 */
[----:B------:R-:W-:Y:S01]  /*3990*/  @!PT LDS RZ, [RZ] ;  /* 0x00000000fffff984 */ /* 0x000fe20000000800 */
[----:B------:R-:W-:Y:S01]  /*39a0*/  @!PT LDS RZ, [RZ] ;  /* 0x00000000fffff984 */ /* 0x000fe20000000800 */
[----:B------:R3:W-:Y:S06]  /*39b0*/  MEMBAR.ALL.CTA ;  /* 0x0000000000007992 */ /* 0x0007ec0000008000 */
[----:B---3--:R-:W3:Y:S02]  /*39c0*/  FENCE.VIEW.ASYNC.S ;  /* 0x00000000000073c6 */ /* 0x008ee40000000000 */
[----:B---3--:R3:W-:Y:S01]  /*39d0*/  SYNCS.ARRIVE.TRANS64.RED.A1T0 RZ, [R0+URZ], RZ ;  /* 0x000000ff00ff79a7 */ /* 0x0087e200081004ff */
[----:B-1----:R-:W-:Y:S11]  /*39e0*/  LOP3.LUT P3, RZ, R22, 0x1, RZ, 0xc0, !PT ;  /* 0x0000000116ff7812 */ /* 0x002ff6000786c0ff */
[----:B------:R-:W-:Y:S02]  /*39f0*/  @!UPT UIADD3 URZ, UPT, UPT, URZ, URZ, URZ ;  /* 0x000000fffffff290 */ /* 0x000fe4000fffe0ff */
[----:B------:R-:W-:Y:S02]  /*3a00*/  @P3 MOV R13, R20 ;  /* 0x00000014000d3202 */ /* 0x000fe40000000f00 */
[----:B------:R-:W-:Y:S01]  /*3a10*/  @P3 LOP3.LUT R8, R21, 0xffff, RZ, 0xc0, !PT ;  /* 0x0000ffff15083812 */ /* 0x000fe200078ec0ff */
[----:B---3--:R-:W-:Y:S06]  /*3a20*/  @!P0 BRA `(.L_x_68) ;  /* 0x0000000000a48947 */ /* 0x008fec0003800000 */
[----:B------:R-:W-:Y:S01]  /*3a30*/  IMAD.HI.U32 R31, R24, R7, RZ ;  /* 0x00000007181f7227 */ /* 0x000fe200078e00ff */
[----:B------:R-:W-:Y:S02]  /*3a40*/  ISETP.NE.AND P0, PT, R6, 0x1, PT ;  /* 0x000000010600780c */ /* 0x000fe40003f05270 */
[----:B------:R-:W-:Y:S01]  /*3a50*/  ISETP.NE.AND P2, PT, R72, 0x1, PT ;  /* 0x000000014800780c */ /* 0x000fe20003f45270 */
[----:B----4-:R-:W-:Y:S01]  /*3a60*/  IMAD.HI.U32 R34, R19, R16, RZ ;  /* 0x0000001013227227 */ /* 0x010fe200078e00ff */
[----:B------:R-:W-:Y:S02]  /*3a70*/  SHF.R.U32.HI R31, RZ, R18, R31 ;  /* 0x00000012ff1f7219 */ /* 0x000fe4000001161f */
[----:B------:R-:W-:Y:S01]  /*3a80*/  ISETP.NE.AND P5, PT, R2, 0x1, PT ;  /* 0x000000010200780c */ /* 0x000fe20003fa5270 */
[----:B------:R-:W-:Y:S01]  /*3a90*/  IMAD.HI.U32 R36, R13, R16, RZ ;  /* 0x000000100d247227 */ /* 0x000fe200078e00ff */
[----:B------:R-:W-:Y:S02]  /*3aa0*/  SHF.R.U32.HI R34, RZ, R17, R34 ;  /* 0x00000011ff227219 */ /* 0x000fe40000011622 */
[----:B------:R-:W-:Y:S01]  /*3ab0*/  SEL R3, R24, R31, !P0 ;  /* 0x0000001f18037207 */ /* 0x000fe20004000000 */
[C---:B------:R-:W-:Y:S01]  /*3ac0*/  IMAD.HI.U32 R31, R8.reuse, R7, RZ ;  /* 0x00000007081f7227 */ /* 0x040fe200078e00ff */
[----:B------:R-:W-:Y:S02]  /*3ad0*/  SEL R11, R19, R34, !P5 ;  /* 0x00000022130b7207 */ /* 0x000fe40006800000 */
[----:B------:R-:W-:Y:S01]  /*3ae0*/  SHF.R.U32.HI R36, RZ, R17, R36 ;  /* 0x00000011ff247219 */ /* 0x000fe20000011624 */
[----:B------:R-:W-:Y:S01]  /*3af0*/  IMAD.HI.U32 R38, R3, R4, RZ ;  /* 0x0000000403267227 */ /* 0x000fe200078e00ff */
[----:B------:R-:W-:Y:S03]  /*3b00*/  SHF.R.U32.HI R31, RZ, R18, R31 ;  /* 0x00000012ff1f7219 */ /* 0x000fe6000001161f */
[----:B------:R-:W-:Y:S01]  /*3b10*/  IMAD.HI.U32 R34, R11, R4, RZ ;  /* 0x000000040b227227 */ /* 0x000fe200078e00ff */
[----:B------:R-:W-:Y:S02]  /*3b20*/  @P2 SHF.R.U32.HI R3, RZ, R5, R38 ;  /* 0x00000005ff032219 */ /* 0x000fe40000011626 */
[----:B------:R-:W-:Y:S02]  /*3b30*/  SEL R9, R8, R31, !P0 ;  /* 0x0000001f08097207 */ /* 0x000fe40004000000 */
[----:B------:R-:W-:Y:S01]  /*3b40*/  @P2 SHF.R.U32.HI R11, RZ, R5, R34 ;  /* 0x00000005ff0b2219 */ /* 0x000fe20000011622 */
[C---:B------:R-:W-:Y:S01]  /*3b50*/  IMAD R10, R72.reuse, R3, RZ ;  /* 0x00000003480a7224 */ /* 0x040fe200078e02ff */
[----:B------:R-:W-:Y:S01]  /*3b60*/  SEL R3, R13, R36, !P5 ;  /* 0x000000240d037207 */ /* 0x000fe20006800000 */
[C---:B------:R-:W-:Y:S03]  /*3b70*/  IMAD.HI.U32 R14, R9.reuse, R4, RZ ;  /* 0x00000004090e7227 */ /* 0x040fe600078e00ff */
[----:B------:R-:W-:Y:S01]  /*3b80*/  ISETP.GE.AND P0, PT, R9, R10, PT ;  /* 0x0000000a0900720c */ /* 0x000fe20003f06270 */
[C---:B------:R-:W-:Y:S01]  /*3b90*/  IMAD R12, R72.reuse, R11, RZ ;  /* 0x0000000b480c7224 */ /* 0x040fe200078e02ff */
[-C--:B------:R-:W-:Y:S04]  /*3ba0*/  SHF.R.U32.HI R14, RZ, R5.reuse, R14 ;  /* 0x00000005ff0e7219 */ /* 0x080fe8000001160e */
[----:B------:R-:W-:Y:S02]  /*3bb0*/  ISETP.GE.OR P0, PT, R3, R12, P0 ;  /* 0x0000000c0300720c */ /* 0x000fe40000706670 */
[----:B------:R-:W-:Y:S05]  /*3bc0*/  SEL R15, R9, R14, !P2 ;  /* 0x0000000e090f7207 */ /* 0x000fea0005000000 */
[----:B------:R-:W-:Y:S04]  /*3bd0*/  IMAD.MOV R14, RZ, RZ, -R15 ;  /* 0x000000ffff0e7224 */ /* 0x000fe800078e0a0f */
[----:B------:R-:W-:Y:S02]  /*3be0*/  IMAD R14, R72, R14, R9 ;  /* 0x0000000e480e7224 */ /* 0x000fe400078e0209 */
[C---:B------:R-:W-:Y:S05]  /*3bf0*/  @!P0 IMAD.HI.U32 R10, R3.reuse, R4, RZ ;  /* 0x00000004030a8227 */ /* 0x040fea00078e00ff */
[----:B------:R-:W-:Y:S04]  /*3c00*/  @!P0 SHF.R.U32.HI R10, RZ, R5, R10 ;  /* 0x00000005ff0a8219 */ /* 0x000fe8000001160a */
[----:B------:R-:W-:Y:S01]  /*3c10*/  @!P0 SEL R0, R3, R10, !P2 ;  /* 0x0000000a03008207 */ /* 0x000fe20005000000 */
[----:B------:R-:W-:Y:S03]  /*3c20*/  IMAD.MOV R10, RZ, RZ, -R3 ;  /* 0x000000ffff0a7224 */ /* 0x000fe600078e0a03 */
[----:B------:R-:W-:Y:S01]  /*3c30*/  @!P0 IADD3 R15, PT, PT, R15, -R0, RZ ;  /* 0x800000000f0f8210 */ /* 0x000fe20007ffe0ff */
[----:B------:R-:W-:Y:S01]  /*3c40*/  @!P0 IMAD R0, R11, R14, R0 ;  /* 0x0000000e0b008224 */ /* 0x000fe200078e0200 */
[----:B------:R-:W-:Y:S01]  /*3c50*/  IADD3 R11, PT, PT, -R9, RZ, RZ ;  /* 0x000000ff090b7210 */ /* 0x000fe20007ffe1ff */
[----:B------:R-:W-:Y:S02]  /*3c60*/  IMAD R13, R2, R10, R13 ;  /* 0x0000000a020d7224 */ /* 0x000fe400078e020d */
[----:B------:R-:W-:Y:S02]  /*3c70*/  @!P0 IMAD R9, R15, R72, R3 ;  /* 0x000000480f098224 */ /* 0x000fe400078e0203 */
[----:B------:R-:W-:Y:S02]  /*3c80*/  @!P0 IMAD.MOV.U32 R3, RZ, RZ, R0 ;  /* 0x000000ffff038224 */ /* 0x000fe400078e0000 */
[----:B------:R-:W-:Y:S02]  /*3c90*/  IMAD R8, R6, R11, R8 ;  /* 0x0000000b06087224 */ /* 0x000fe400078e0208 */
[----:B------:R-:W-:Y:S02]  /*3ca0*/  IMAD R13, R3, R2, R13 ;  /* 0x00000002030d7224 */ /* 0x000fe400078e020d */
[----:B------:R-:W-:Y:S02]  /*3cb0*/  IMAD R8, R9, R6, R8 ;  /* 0x0000000609087224 */ /* 0x000fe400078e0208 */
.L_x_68:
[----:B------:R-:W-:Y:S05]  /*3cc0*/  BRA.U UP1, `(.L_x_69) ;  /* 0x0000000101107547 */ /* 0x000fea000b800000 */
[----:B------:R-:W-:Y:S04]  /*3cd0*/  MOV R0, UR13 ;  /* 0x0000000d00007c02 */ /* 0x000fe80008000f00 */
[----:B------:R-:W-:Y:S04]  /*3ce0*/  SHF.L.U32 R3, R0, 0x1f, RZ ;  /* 0x0000001f00037819 */ /* 0x000fe800000006ff */
[----:B------:R-:W1:Y:S02]  /*3cf0*/  SYNCS.PHASECHK.TRANS64.TRYWAIT P0, [UR6+0x48], R3 ;  /* 0x00004803ff0075a7 */ /* 0x000e640008001106 */
[----:B-1----:R-:W-:Y:S05]  /*3d00*/  @!P0 BRA `(.L_x_70) ;  /* 0x0000003000748947 */ /* 0x002fea0003800000 */
.L_x_69:
[----:B------:R-:W-:Y:S05]  /*3d10*/  BRA.U !UP3, `(.L_x_71) ;  /* 0x000000010b347547 */ /* 0x000fea000b800000 */
[----:B------:R-:W-:Y:S01]  /*3d20*/  UPLOP3.LUT UP0, UPT, UPT, UPT, UP2, 0x80, 0x8 ;  /* 0x000000000008789c */ /* 0x000fe20003f0f020 */
[----:B-1----:R-:W-:Y:S02]  /*3d30*/  HFMA2 R0, -RZ, RZ, 0, 5.9604644775390625e-08 ;  /* 0x00000001ff007431 */ /* 0x002fe400000001ff */
[----:B------:R-:W-:Y:S03]  /*3d40*/  IMAD.MOV.U32 R168, RZ, RZ, 0x1 ;  /* 0x00000001ffa87424 */ /* 0x000fe600078e00ff */
[----:B------:R-:W-:Y:S05]  /*3d50*/  PLOP3.LUT P0, PT, PT, PT, UP0, 0x80, 0x8 ;  /* 0x000000000008781c */ /* 0x000fea0003f0f008 */
[----:B------:R-:W1:Y:S01]  /*3d60*/  @UP0 LDCU.64 UR8, c[0x0][0x888] ;  /* 0x00011100ff0807ac */ /* 0x000e620008000a00 */
[----:B------:R-:W-:Y:S07]  /*3d70*/  @UP0 UIMAD UR7, UR36, UR4, URZ ;  /* 0x00000004240702a4 */ /* 0x000fee000f8e02ff */
[----:B------:R-:W-:Y:S01]  /*3d80*/  @!P0 PRMT R168, R0, 0x7610, R168 ;  /* 0x0000761000a88816 */ /* 0x000fe200000000a8 */
[----:B-1----:R-:W-:Y:S03]  /*3d90*/  @UP0 UIMAD.WIDE UR8, UR7, 0x4, UR8 ;  /* 0x00000004070808a5 */ /* 0x002fe6000f8e0208 */
[----:B------:R-:W1:Y:S03]  /*3da0*/  @!UP0 LDCU UR7, c[0x0][0x880] ;  /* 0x00011000ff0787ac */ /* 0x000e660008000800 */
[----:B------:R-:W-:Y:S01]  /*3db0*/  IMAD.U32 R10, RZ, RZ, UR8 ;  /* 0x00000008ff0a7e24 */ /* 0x000fe2000f8e00ff */
[----:B------:R-:W-:Y:S05]  /*3dc0*/  MOV R11, UR9 ;  /* 0x00000009000b7c02 */ /* 0x000fea0008000f00 */
[----:B-----5:R3:W5:Y:S02]  /*3dd0*/  @P0 LDG.E R80, desc[UR40][R10.64] ;  /* 0x000000280a500981 */ /* 0x020764000c1e1900 */
[----:B-1-3--:R-:W-:Y:S07]  /*3de0*/  @!P0 IMAD.U32 R80, RZ, RZ, UR7 ;  /* 0x00000007ff508e24 */ /* 0x00afee000f8e00ff */
.L_x_71:
[----:B-----5:R-:W-:Y:S01]  /*3df0*/  @!P4 ISETP.EQ.AND P5, PT, R80, RZ, PT ;  /* 0x000000ff5000c20c */ /* 0x020fe20003fa2270 */
[----:B------:R-:W-:Y:S01]  /*3e00*/  @!UPT UIADD3 URZ, UPT, UPT, URZ, URZ, URZ ;  /* 0x000000fffffff290 */ /* 0x000fe2000fffe0ff */
[----:B------:R-:W-:Y:S11]  /*3e10*/  @!P4 BRA `(.L_x_72) ;  /* 0x000000000014c947 */ /* 0x000ff60003800000 */
[----:B------:R-:W-:Y:S02]  /*3e20*/  LOP3.LUT P0, RZ, R168, 0xff, RZ, 0xc0, !PT ;  /* 0x000000ffa8ff7812 */ /* 0x000fe4000780c0ff */
[----:B------:R-:W-:Y:S04]  /*3e30*/  PLOP3.LUT P5, PT, PT, PT, UP0, 0x80, 0x8 ;  /* 0x000000000008781c */ /* 0x000fe80003faf008 */
[----:B------:R-:W-:Y:S07]  /*3e40*/  PLOP3.LUT P5, PT, P5, PT, PT, 0x8, 0x80 ;  /* 0x000000000080781c */ /* 0x000fee0002fae170 */
[----:B------:R-:W-:Y:S11]  /*3e50*/  @P0 ISETP.EQ.AND P5, PT, R80, RZ, PT ;  /* 0x000000ff5000020c */ /* 0x000ff60003fa2270 */
[----:B------:R-:W-:Y:S02]  /*3e60*/  @!UPT UIADD3 URZ, UPT, UPT, URZ, URZ, URZ ;  /* 0x000000fffffff290 */ /* 0x000fe4000fffe0ff */
.L_x_72:
[----:B------:R-:W3:Y:S01]  /*3e70*/  SYNCS.PHASECHK.TRANS64.TRYWAIT P4, [UR6+0x38], R26 ;  /* 0x0000381aff0075a7 */ /* 0x000ee20008081106 */
[----:B------:R-:W-:Y:S01]  /*3e80*/  @P3 SHF.R.U32.HI R27, RZ, 0x10, R21 ;  /* 0x00000010ff1b3819 */ /* 0x000fe20000011615 */
[----:B------:R-:W-:Y:S01]  /*3e90*/  VIADD R29, R29, 0x1 ;  /* 0x000000011d1d7836 */ /* 0x000fe20000000000 */
[----:B------:R-:W5:Y:S08]  /*3ea0*/  LDC.64 R14, c[0x0][0xb10] ;  /* 0x0002c400ff0e7b82 */ /* 0x000f700000000a00 */
[----:B------:R-:W2:Y:S08]  /*3eb0*/  LDC.64 R10, c[0x0][0xb18] ;  /* 0x0002c600ff0a7b82 */ /* 0x000eb00000000a00 */
[----:B-1----:R-:W1:Y:S08]  /*3ec0*/  @!P1 LDC R0, c[0x0][0xb20] ;  /* 0x0002c800ff009b82 */ /* 0x002e700000000800 */
[----:B------:R-:W4:Y:S01]  /*3ed0*/  @!P1 LDC R3, c[0x0][0xb0c] ;  /* 0x0002c300ff039b82 */ /* 0x000f220000000800 */
[----:B-----5:R-:W-:Y:S05]  /*3ee0*/  @!P1 IMAD.HI.U32 R14, R13, R14, RZ ;  /* 0x0000000e0d0e9227 */ /* 0x020fea00078e00ff */
[----:B------:R-:W-:Y:S01]  /*3ef0*/  @!P1 SHF.R.U32.HI R14, RZ, R15, R14 ;  /* 0x0000000fff0e9219 */ /* 0x000fe2000001160e */
[----:B--2---:R-:W-:Y:S01]  /*3f00*/  @!P1 IMAD.HI.U32 R11, R8, R11, RZ ;  /* 0x0000000b080b9227 */ /* 0x004fe200078e00ff */
[----:B------:R-:W-:Y:S04]  /*3f10*/  @!P1 ISETP.NE.AND P0, PT, R10, 0x1, PT ;  /* 0x000000010a00980c */ /* 0x000fe80003f05270 */
[----:B-1----:R-:W-:Y:S02]  /*3f20*/  @!P1 SHF.R.U32.HI R9, RZ, R0, R11 ;  /* 0x00000000ff099219 */ /* 0x002fe4000001160b */
[----:B----4-:R-:W-:Y:S02]  /*3f30*/  @!P1 ISETP.NE.AND P2, PT, R3, 0x1, PT ;  /* 0x000000010300980c */ /* 0x010fe40003f45270 */
[----:B------:R-:W-:Y:S02]  /*3f40*/  @!P1 SEL R9, R8, R9, !P0 ;  /* 0x0000000908099207 */ /* 0x000fe40004000000 */
[----:B------:R-:W-:Y:S02]  /*3f50*/  ELECT P0, URZ, PT ;  /* 0x0000000000ff782f */ /* 0x000fe40003800000 */
[----:B------:R-:W-:Y:S05]  /*3f60*/  @!P1 SEL R14, R13, R14, !P2 ;  /* 0x0000000e0d0e9207 */ /* 0x000fea0005000000 */
[----:B------:R-:W-:Y:S02]  /*3f70*/  @!P1 IMAD.IADD R0, R9, 0x1, -R14 ;  /* 0x0000000109009824 */ /* 0x000fe400078e0a0e */
[----:B------:R-:W-:Y:S02]  /*3f80*/  @!P1 IMAD.IADD R9, R14, 0x1, -R9 ;  /* 0x000000010e099824 */ /* 0x000fe400078e0a09 */
[----:B------:R-:W-:Y:S02]  /*3f90*/  @!P1 IMAD R13, R0, R3, R13 ;  /* 0x00000003000d9224 */ /* 0x000fe400078e020d */
[----:B------:R-:W-:Y:S01]  /*3fa0*/  @!P1 IMAD R8, R9, R10, R8 ;  /* 0x0000000a09089224 */ /* 0x000fe200078e0208 */
[----:B---3--:R-:W-:Y:S06]  /*3fb0*/  @!P4 BRA `(.L_x_73) ;  /* 0x0000002c00e0c947 */ /* 0x008fec0003800000 */
.L_x_122:
[----:B------:R-:W-:Y:S01]  /*3fc0*/  PLOP3.LUT P5, PT, P5, P0, PT, 0xf2, 0x2f ;  /* 0x00000000002f781c */ /* 0x000fe20002fa1e72 */
[----:B------:R-:W-:Y:S01]  /*3fd0*/  UMOV UR14, 0x0 ;  /* 0x00000000000e7882 */ /* 0x000fe20000000000 */
[----:B------:R-:W-:Y:S01]  /*3fe0*/  LOP3.LUT R30, R30, 0x1, RZ, 0x3c, !PT ;  /* 0x000000011e1e7812 */ /* 0x000fe200078e3cff */
[----:B------:R-:W-:Y:S01]  /*3ff0*/  UMOV UR15, 0x10000000 ;  /* 0x10000000000f7882 */ /* 0x000fe20000000000 */
[----:B------:R-:W-:Y:S01]  /*4000*/  UMOV UR12, UR36 ;  /* 0x00000024000c7c82 */ /* 0x000fe20008000000 */
[----:B------:R-:W-:Y:S08]  /*4010*/  @P3 R2UR UR36, R27 ;  /* 0x000000001b2432ca */ /* 0x000ff000000e0000 */
[----:B-1----:R-:W-:Y:S01]  /*4020*/  @!P5 IADD3 R3, P0, PT, R32, 0x580, RZ ;  /* 0x000005802003d810 */ /* 0x002fe20007f1e0ff */
[----:B------:R-:W-:Y:S01]  /*4030*/  @!P5 IMAD.SHL.U32 R165, R165, 0x40, RZ ;  /* 0x00000040a5a5d824 */ /* 0x000fe200078e00ff */
[----:B------:R-:W-:Y:S01]  /*4040*/  VOTEU.ALL UP1, P5 ;  /* 0x0000000000ff7886 */ /* 0x000fe20002820000 */
[----:B------:R-:W-:Y:S01]  /*4050*/  @!P5 IMAD.SHL.U32 R167, R167, 0x80, RZ ;  /* 0x00000080a7a7d824 */ /* 0x000fe200078e00ff */
[----:B------:R-:W-:Y:S01]  /*4060*/  @!P5 R2UR UR8, R3 ;  /* 0x000000000308d2ca */ /* 0x000fe200000e0000 */
[----:B------:R-:W-:Y:S01]  /*4070*/  @!P5 IMAD.X R0, RZ, RZ, R33, P0 ;  /* 0x000000ffff00d224 */ /* 0x000fe200000e0621 */
[----:B------:R-:W-:Y:S01]  /*4080*/  @!P5 R2UR UR10, R165 ;  /* 0x00000000a50ad2ca */ /* 0x000fe200000e0000 */
[----:B------:R-:W-:Y:S01]  /*4090*/  @!UP1 UIADD3 UR9, UPT, UPT, UR6, 0x30, URZ ;  /* 0x0000003006099890 */ /* 0x000fe2000fffe0ff */
[----:B------:R-:W-:Y:S01]  /*40a0*/  @!P5 R2UR UR11, R167 ;  /* 0x00000000a70bd2ca */ /* 0x000fe200000e0000 */
[----:B------:R-:W-:Y:S01]  /*40b0*/  IMAD.IADD R165, R8, 0x1, R164 ;  /* 0x0000000108a57824 */ /* 0x000fe200078e02a4 */
[----:B------:R-:W-:Y:S01]  /*40c0*/  @!P5 R2UR UR7, R0 ;  /* 0x000000000007d2ca */ /* 0x000fe200000e0000 */
[----:B------:R-:W-:Y:S01]  /*40d0*/  IMAD.IADD R167, R13, 0x1, R166 ;  /* 0x000000010da77824 */ /* 0x000fe200078e02a6 */
[C---:B------:R-:W-:Y:S04]  /*40e0*/  ISETP.NE.AND P0, PT, R29.reuse, 0x2, PT ;  /* 0x000000021d00780c */ /* 0x040fe80003f05270 */
[----:B------:R-:W-:Y:S01]  /*40f0*/  SEL R3, RZ, 0x1, P0 ;  /* 0x00000001ff037807 */ /* 0x000fe20000000000 */
[----:B------:R-:W-:Y:S01]  /*4100*/  IMAD.U32 R10, RZ, RZ, UR8 ;  /* 0x00000008ff0a7e24 */ /* 0x000fe2000f8e00ff */
[----:B------:R-:W-:Y:S01]  /*4110*/  @!UP1 UIADD3 UR8, UPT, UPT, UR6, 0x200, URZ ;  /* 0x0000020006089890 */ /* 0x000fe2000fffe0ff */
[----:B------:R-:W-:Y:S01]  /*4120*/  SEL R29, R29, RZ, P0 ;  /* 0x000000ff1d1d7207 */ /* 0x000fe20000000000 */
[----:B------:R-:W-:Y:S01]  /*4130*/  VOTEU.ALL UP1, P5 ;  /* 0x0000000000ff7886 */ /* 0x000fe20002820000 */
[----:B------:R-:W-:Y:S02]  /*4140*/  LOP3.LUT R28, R28, R3, RZ, 0x3c, !PT ;  /* 0x000000031c1c7212 */ /* 0x000fe400078e3cff */
[----:B------:R-:W-:Y:S01]  /*4150*/  IMAD.U32 R11, RZ, RZ, UR7 ;  /* 0x00000007ff0b7e24 */ /* 0x000fe2000f8e00ff */
[----:B------:R-:W-:Y:S04]  /*4160*/  @!P5 R2UR UR16, R10 ;  /* 0x000000000a10d2ca */ /* 0x000fe800000e0000 */
[----:B------:R-:W-:Y:S11]  /*4170*/  @!P5 R2UR UR17, R11 ;  /* 0x000000000b11d2ca */ /* 0x000ff600000e0000 */
[----:B------:R-:W-:Y:S02]  /*4180*/  @!UPT UIADD3 URZ, UPT, UPT, URZ, URZ, URZ ;  /* 0x000000fffffff290 */ /* 0x000fe4000fffe0ff */
[----:B------:R3:W-:Y:S01]  /*4190*/  @!UP1 UTMALDG.3D [UR8], [UR16], desc[UR14] ;  /* 0x00000e08100095b4 */ /* 0x0007e20008011000 */
[----:B------:R3:W-:Y:S01]  /*41a0*/  @!P5 SYNCS.ARRIVE.TRANS64.RED.A0TR RZ, [UR6+0x30], R25 ;  /* 0x00003019ffffd9a7 */ /* 0x0007e20008300406 */
[----:B------:R-:W-:Y:S01]  /*41b0*/  UPLOP3.LUT UP1, UPT, UPT, UPT, UPT, 0x80, 0x8 ;  /* 0x000000000008789c */ /* 0x000fe20003f2f070 */
[----:B------:R-:W-:Y:S01]  /*41c0*/  SYNCS.ARRIVE.TRANS64.RED.A1T0 RZ, [UR37], RZ ;  /* 0x000000ffffff79a7 */ /* 0x000fe20008100425 */
[----:B------:R-:W-:Y:S09]  /*41d0*/  @P3 BRA `(.L_x_74) ;  /* 0xfffffff400b43947 */ /* 0x000ff2000383ffff */
[----:B------:R-:W-:Y:S07]  /*41e0*/  MOV R0, UR6 ;  /* 0x0000000600007c02 */ /* 0x000fee0008000f00 */
.L_x_75:
[----:B-1----:R-:W-:-:S04]  /*41f0*/  SHF.L.U32 R3, R30, 0x1f, RZ ;  /* 0x0000001f1e037819 */ /* 0x002fc800000006ff */
[----:B------:R1:W2:Y:S03]  /*4200*/  SYNCS.PHASECHK.TRANS64.TRYWAIT P0, [R0+URZ+0x38], R3 ;  /* 0x00003803000075a7 */ /* 0x0002a600080011ff */
[----:B--2---:R-:W-:Y:S05]  /*4210*/  @!P0 NANOSLEEP.SYNCS 0x989680 ;  /* 0x009896800000895d */ /* 0x004fea0003900000 */
[----:B------:R-:W2:Y:S02]  /*4220*/  @!P0 SYNCS.PHASECHK.TRANS64 P0, [R0+URZ+0x38], R3 ;  /* 0x00003803000085a7 */ /* 0x000ea400080010ff */
[----:B--23--:R-:W-:Y:S05]  /*4230*/  @P0 EXIT ;  /* 0x000000000000094d */ /* 0x00cfea0003800000 */
[----:B------:R-:W-:Y:S05]  /*4240*/  BRA `(.L_x_75) ;  /* 0xfffffffc00e87947 */ /* 0x000fea000383ffff */
.L_x_66:
[----:B------:R-:W-:-:S06]  /*4250*/  UISETP.GE.AND UP1, UPT, UR8, 0x4, UPT ;  /* 0x000000040800788c */ /* 0x000fcc000bf26270 */
[----:B------:R-:W-:-:S13]  /*4260*/  PLOP3.LUT P0, PT, PT, PT, UP1, 0x80, 0x8 ;  /* 0x000000000008781c */ /* 0x000fda0003f0f018 */
[----:B------:R-:W-:Y:S05]  /*4270*/  @!P0 EXIT ;  /* 0x000000000000894d */ /* 0x000fea0003800000 */
[----:B------:R-:W-:Y:S01]  /*4280*/  BAR.SYNC.DEFER_BLOCKING 0x6, 0xa0 ;  /* 0x0182800000007b1d */ /* 0x000fe20000010000 */
[C---:B------:R-:W-:Y:S01]  /*4290*/  IMAD.SHL.U32 R180, R176.reuse, 0x40, RZ ;  /* 0x00000040b0b47824 */ /* 0x040fe200078e00ff */
[C---:B------:R-:W-:Y:S01]  /*42a0*/  R2P PR, R176.reuse, 0x6 ;  /* 0x00000006b0007804 */ /* 0x040fe20000000000 */
[C---:B------:R-:W-:Y:S01]  /*42b0*/  IMAD.SHL.U32 R2, R176.reuse, 0x8, RZ ;  /* 0x00000008b0027824 */ /* 0x040fe200078e00ff */
[----:B------:R-:W-:Y:S01]  /*42c0*/  SHF.L.U32 R79, R176, 0x10, RZ ;  /* 0x00000010b04f7819 */ /* 0x000fe200000006ff */
[----:B------:R-:W-:Y:S01]  /*42d0*/  IMAD.MOV.U32 R179, RZ, RZ, 0x10 ;  /* 0x00000010ffb37424 */ /* 0x000fe200078e00ff */
[----:B------:R-:W-:Y:S01]  /*42e0*/  UMOV UR43, 0x400 ;  /* 0x00000400002b7882 */ /* 0x000fe20000000000 */
[----:B------:R-:W-:Y:S01]  /*42f0*/  LOP3.LUT R3, R180, 0x180, RZ, 0xc0, !PT ;  /* 0x00000180b4037812 */ /* 0x000fe200078ec0ff */
[----:B------:R-:W-:Y:S01]  /*4300*/  ULEA UR43, UR37, UR43, 0x18 ;  /* 0x0000002b252b7291 */ /* 0x000fe2000f8ec0ff */
[----:B------:R-:W1:Y:S01]  /*4310*/  LDC R171, c[0x0][0x370] ;  /* 0x0000dc00ffab7b82 */ /* 0x000e620000000800 */
[----:B------:R-:W-:Y:S01]  /*4320*/  SEL R179, R179, 0xfffffff0, !P1 ;  /* 0xfffffff0b3b37807 */ /* 0x000fe20004800000 */
[----:B------:R-:W-:Y:S01]  /*4330*/  HFMA2 R183, -RZ, RZ, 0, 0 ;  /* 0x00000000ffb77431 */ /* 0x000fe200000001ff */
[----:B------:R-:W-:Y:S01]  /*4340*/  LOP3.LUT R3, R3, 0x30, R2, 0xf8, !PT ;  /* 0x0000003003037812 */ /* 0x000fe200078ef802 */
[----:B------:R-:W-:Y:S01]  /*4350*/  UIADD3 UR4, UPT, UPT, UR43, 0x2200, URZ ;  /* 0x000022002b047890 */ /* 0x000fe2000fffe0ff */
[----:B------:R-:W-:Y:S01]  /*4360*/  LOP3.LUT R79, R79, 0x600000, RZ, 0xc0, !PT ;  /* 0x006000004f4f7812 */ /* 0x000fe200078ec0ff */
[----:B------:R-:W-:Y:S01]  /*4370*/  IMAD.MOV.U32 R76, RZ, RZ, RZ ;  /* 0x000000ffff4c7224 */ /* 0x000fe200078e00ff */
[----:B------:R-:W-:Y:S01]  /*4380*/  LOP3.LUT R180, R3, 0x1e40, R180, 0xf8, !PT ;  /* 0x00001e4003b47812 */ /* 0x000fe200078ef8b4 */
[----:B------:R-:W2:Y:S01]  /*4390*/  LDC R74, c[0x0][0xb0c] ;  /* 0x0002c300ff4a7b82 */ /* 0x000ea20000000800 */
[----:B------:R-:W-:Y:S01]  /*43a0*/  IMAD.MOV.U32 R3, RZ, RZ, 0x20 ;  /* 0x00000020ff037424 */ /* 0x000fe200078e00ff */
[----:B------:R-:W-:Y:S01]  /*43b0*/  CS2R R184, SRZ ;  /* 0x0000000000b87805 */ /* 0x000fe2000001ff00 */
[----:B------:R-:W-:Y:S01]  /*43c0*/  IMAD.MOV.U32 R188, RZ, RZ, RZ ;  /* 0x000000ffffbc7224 */ /* 0x000fe200078e00ff */
[----:B------:R-:W4:Y:S01]  /*43d0*/  LDCU.64 UR46, c[0x0][0x348] ;  /* 0x00006900ff2e77ac */ /* 0x000f220008000a00 */
[----:B------:R-:W-:Y:S01]  /*43e0*/  VIADD R2, R180, UR43 ;  /* 0x0000002bb4027c36 */ /* 0x000fe20008000000 */
[----:B------:R-:W-:Y:S01]  /*43f0*/  SEL R3, R3, 0xffffffe0, !P2 ;  /* 0xffffffe003037807 */ /* 0x000fe20005000000 */
[----:B------:R-:W3:Y:S01]  /*4400*/  LDS R0, [UR43+0x100] ;  /* 0x0001002bff007984 */ /* 0x000ee20008000800 */
[----:B------:R-:W1:Y:S01]  /*4410*/  LDC R169, c[0x0][0xb20] ;  /* 0x0002c800ffa97b82 */ /* 0x000e620000000800 */
[----:B------:R-:W-:Y:S01]  /*4420*/  IMAD.U32 R186, RZ, RZ, UR4 ;  /* 0x00000004ffba7e24 */ /* 0x000fe2000f8e00ff */
[----:B------:R-:W-:Y:S01]  /*4430*/  SHF.R.U32.HI R4, RZ, 0x4, R3 ;  /* 0x00000004ff047819 */ /* 0x000fe20000011603 */
[--C-:B------:R-:W-:Y:S01]  /*4440*/  IMAD.IADD R178, R3, 0x1, R2.reuse ;  /* 0x0000000103b27824 */ /* 0x100fe200078e0202 */
[----:B------:R-:W1:Y:S02]  /*4450*/  LDCU.64 UR38, c[0x0][0x888] ;  /* 0x00011100ff2677ac */ /* 0x000e640008000a00 */
[C---:B------:R-:W-:Y:S01]  /*4460*/  LEA.HI R177, R179.reuse, R4, RZ, 0x1c ;  /* 0x00000004b3b17211 */ /* 0x040fe200078fe0ff */
[----:B------:R-:W-:Y:S01]  /*4470*/  IMAD.IADD R179, R179, 0x1, R2 ;  /* 0x00000001b3b37824 */ /* 0x000fe200078e0202 */
[----:B------:R-:W1:Y:S01]  /*4480*/  LDC R73, c[0x0][0xb30] ;  /* 0x0002cc00ff497b82 */ /* 0x000e620000000800 */
[----:B------:R-:W-:Y:S01]  /*4490*/  UIADD3 UR42, UPT, UPT, UR43, 0x200, URZ ;  /* 0x000002002b2a7890 */ /* 0x000fe2000fffe0ff */
[----:B------:R-:W-:-:S06]  /*44a0*/  LEA R177, R177, R2, 0x4 ;  /* 0x00000002b1b17211 */ /* 0x000fcc00078e20ff */
[----:B------:R-:W1:Y:S08]  /*44b0*/  LDC.64 R158, c[0x0][0xb10] ;  /* 0x0002c400ff9e7b82 */ /* 0x000e700000000a00 */
[----:B------:R-:W1:Y:S08]  /*44c0*/  LDC.64 R70, c[0x0][0xb18] ;  /* 0x0002c600ff467b82 */ /* 0x000e700000000a00 */
[----:B------:R-:W1:Y:S01]  /*44d0*/  LDC.64 R154, c[0x0][0x888] ;  /* 0x00022200ff9a7b82 */ /* 0x000e620000000a00 */
[----:B---3--:R-:W-:-:S07]  /*44e0*/  IMAD.IADD R79, R0, 0x1, R79 ;  /* 0x00000001004f7824 */ /* 0x008fce00078e024f */
[----:B------:R-:W3:Y:S08]  /*44f0*/  LDC.64 R68, c[0x0][0xb28] ;  /* 0x0002ca00ff447b82 */ /* 0x000ef00000000a00 */
[----:B------:R-:W1:Y:S08]  /*4500*/  LDC.64 R156, c[0x0][0x890] ;  /* 0x00022400ff9c7b82 */ /* 0x000e700000000a00 */
[----:B------:R-:W1:Y:S08]  /*4510*/  LDC.64 R152, c[0x0][0x8b0] ;  /* 0x00022c00ff987b82 */ /* 0x000e700000000a00 */
[----:B------:R-:W1:Y:S08]  /*4520*/  LDC.64 R146, c[0x0][0x8a8] ;  /* 0x00022a00ff927b82 */ /* 0x000e700000000a00 */
[----:B--2-4-:R-:W1:Y:S02]  /*4530*/  LDC R170, c[0x0][0x374] ;  /* 0x0000dd00ffaa7b82 */ /* 0x014e640000000800 */
.L_x_93:
[----:B------:R-:W-:Y:S02]  /*4540*/  LEA R0, R188, UR43, 0x3 ;  /* 0x0000002bbc007c11 */ /* 0x000fe4000f8e18ff */
[----:B------:R-:W-:Y:S02]  /*4550*/  SHF.L.U32 R3, R184, 0x1f, RZ ;  /* 0x0000001fb8037819 */ /* 0x000fe400000006ff */
[----:B------:R-:W-:Y:S02]  /*4560*/  LEA R16, R188, UR43, 0x4 ;  /* 0x0000002bbc107c11 */ /* 0x000fe4000f8e20ff */
[----:B--2---:R-:W2:Y:S02]  /*4570*/  SYNCS.PHASECHK.TRANS64.TRYWAIT P0, [R0+URZ+0x50], R3 ;  /* 0x00005003000075a7 */ /* 0x004ea400080011ff */
[----:B-12---:R-:W-:Y:S05]  /*4580*/  @!P0 BRA `(.L_x_76) ;  /* 0x0000002800848947 */ /* 0x006fea0003800000 */
.L_x_123:
[----:B------:R-:W4:Y:S01]  /*4590*/  LDC.64 R12, c[0x0][0xb10] ;  /* 0x0002c400ff0c7b82 */ /* 0x000f220000000a00 */
[----:B------:R-:W3:Y:S01]  /*45a0*/  LDS.128 R16, [R16+0xe0] ;  /* 0x0000e00010107984 */ /* 0x000ee20000000c00 */
[----:B-1----:R-:W-:Y:S01]  /*45b0*/  ISETP.NE.AND P1, PT, R73, 0x1, PT ;  /* 0x000000014900780c */ /* 0x002fe20003f25270 */
[----:B--2---:R-:W-:Y:S01]  /*45c0*/  VIADD R0, R0, 0x60 ;  /* 0x0000006000007836 */ /* 0x004fe20000000000 */
[----:B------:R-:W-:Y:S04]  /*45d0*/  ISETP.GE.AND P0, PT, R72, 0x1, PT ;  /* 0x000000014800780c */ /* 0x000fe80003f06270 */
[----:B------:R-:W1:Y:S01]  /*45e0*/  LDC.64 R10, c[0x0][0xb18] ;  /* 0x0002c600ff0a7b82 */ /* 0x000e620000000a00 */
[----:B------:R-:W-:Y:S01]  /*45f0*/  PRMT R0, RZ, 0x654, R0 ;  /* 0x00000654ff007816 */ /* 0x000fe20000000000 */
[----:B------:R-:W-:Y:S01]  /*4600*/  @!PT LDS RZ, [RZ] ;  /* 0x00000000fffff984 */ /* 0x000fe20000000800 */
[----:B------:R-:W-:Y:S01]  /*4610*/  @!PT LDS RZ, [RZ] ;  /* 0x00000000fffff984 */ /* 0x000fe20000000800 */
[----:B------:R-:W-:Y:S01]  /*4620*/  @!PT LDS RZ, [RZ] ;  /* 0x00000000fffff984 */ /* 0x000fe20000000800 */
[----:B------:R-:W-:Y:S01]  /*4630*/  @!PT LDS RZ, [RZ] ;  /* 0x00000000fffff984 */ /* 0x000fe20000000800 */
[----:B------:R2:W-:Y:S06]  /*4640*/  MEMBAR.ALL.CTA ;  /* 0x0000000000007992 */ /* 0x0005ec0000008000 */
[----:B--2---:R-:W2:Y:S01]  /*4650*/  FENCE.VIEW.ASYNC.S ;  /* 0x00000000000073c6 */ /* 0x004ea20000000000 */
[----:B------:R-:W1:Y:S08]  /*4660*/  @!P1 LDC R14, c[0x0][0xb20] ;  /* 0x0002c800ff0e9b82 */ /* 0x000e700000000800 */
[----:B------:R-:W1:Y:S01]  /*4670*/  @!P1 LDC R9, c[0x0][0xb0c] ;  /* 0x0002c300ff099b82 */ /* 0x000e620000000800 */
[----:B--2---:R2:W-:Y:S01]  /*4680*/  SYNCS.ARRIVE.TRANS64.RED.A1T0 RZ, [R0+URZ], RZ ;  /* 0x000000ff00ff79a7 */ /* 0x0045e200081004ff */
[----:B---3--:R-:W-:Y:S04]  /*4690*/  LOP3.LUT P4, RZ, R18, 0x1, RZ, 0xc0, !PT ;  /* 0x0000000112ff7812 */ /* 0x008fe8000788c0ff */
[----:B------:R-:W-:Y:S09]  /*46a0*/  P2R R187, PR, RZ, 0x10 ;  /* 0x00000010ffbb7803 */ /* 0x000ff20000000000 */
[----:B------:R-:W-:Y:S02]  /*46b0*/  @P4 MOV R77, R16 ;  /* 0x00000010004d4202 */ /* 0x000fe40000000f00 */
[----:B------:R-:W-:Y:S01]  /*46c0*/  @P4 LOP3.LUT R75, R17, 0xffff, RZ, 0xc0, !PT ;  /* 0x0000ffff114b4812 */ /* 0x000fe200078ec0ff */
[----:B--2-4-:R-:W-:Y:S06]  /*46d0*/  @!P0 BRA `(.L_x_77) ;  /* 0x0000000000a48947 */ /* 0x014fec0003800000 */
[----:B------:R-:W-:Y:S01]  /*46e0*/  IMAD.HI.U32 R22, R170, R71, RZ ;  /* 0x00000047aa167227 */ /* 0x000fe200078e00ff */
[----:B------:R-:W-:Y:S02]  /*46f0*/  ISETP.NE.AND P0, PT, R70, 0x1, PT ;  /* 0x000000014600780c */ /* 0x000fe40003f05270 */
[----:B------:R-:W-:Y:S01]  /*4700*/  ISETP.NE.AND P2, PT, R72, 0x1, PT ;  /* 0x000000014800780c */ /* 0x000fe20003f45270 */
[-C--:B------:R-:W-:Y:S01]  /*4710*/  IMAD.HI.U32 R20, R171, R158.reuse, RZ ;  /* 0x0000009eab147227 */ /* 0x080fe200078e00ff */
[----:B------:R-:W-:Y:S02]  /*4720*/  SHF.R.U32.HI R21, RZ, R169, R22 ;  /* 0x000000a9ff157219 */ /* 0x000fe40000011616 */
[----:B------:R-:W-:Y:S01]  /*4730*/  ISETP.NE.AND P3, PT, R74, 0x1, PT ;  /* 0x000000014a00780c */ /* 0x000fe20003f65270 */
[----:B------:R-:W-:Y:S01]  /*4740*/  IMAD.HI.U32 R26, R75, R71, RZ ;  /* 0x000000474b1a7227 */ /* 0x000fe200078e00ff */
[----:B------:R-:W-:Y:S02]  /*4750*/  SHF.R.U32.HI R20, RZ, R159, R20 ;  /* 0x0000009fff147219 */ /* 0x000fe40000011614 */
[----:B------:R-:W-:Y:S01]  /*4760*/  SEL R3, R170, R21, !P0 ;  /* 0x00000015aa037207 */ /* 0x000fe20004000000 */
[----:B------:R-:W-:Y:S01]  /*4770*/  IMAD.HI.U32 R24, R77, R158, RZ ;  /* 0x0000009e4d187227 */ /* 0x000fe200078e00ff */
[----:B------:R-:W-:Y:S03]  /*4780*/  SEL R7, R171, R20, !P3 ;  /* 0x00000014ab077207 */ /* 0x000fe60005800000 */
[-C--:B------:R-:W-:Y:S01]  /*4790*/  IMAD.HI.U32 R20, R3, R68.reuse, RZ ;  /* 0x0000004403147227 */ /* 0x080fe200078e00ff */
[----:B------:R-:W-:Y:S03]  /*47a0*/  SHF.R.U32.HI R24, RZ, R159, R24 ;  /* 0x0000009fff187219 */ /* 0x000fe60000011618 */
[----:B------:R-:W-:Y:S01]  /*47b0*/  IMAD.HI.U32 R22, R7, R68, RZ ;  /* 0x0000004407167227 */ /* 0x000fe200078e00ff */
[----:B------:R-:W-:Y:S02]  /*47c0*/  @P2 SHF.R.U32.HI R3, RZ, R69, R20 ;  /* 0x00000045ff032219 */ /* 0x000fe40000011614 */
[----:B------:R-:W-:Y:S02]  /*47d0*/  SHF.R.U32.HI R20, RZ, R169, R26 ;  /* 0x000000a9ff147219 */ /* 0x000fe4000001161a */
[----:B------:R-:W-:Y:S01]  /*47e0*/  @P2 SHF.R.U32.HI R7, RZ, R69, R22 ;  /* 0x00000045ff072219 */ /* 0x000fe20000011616 */
[C---:B------:R-:W-:Y:S01]  /*47f0*/  IMAD R2, R72.reuse, R3, RZ ;  /* 0x0000000348027224 */ /* 0x040fe200078e02ff */
[----:B------:R-:W-:Y:S02]  /*4800*/  SEL R5, R75, R20, !P0 ;  /* 0x000000144b057207 */ /* 0x000fe40004000000 */
[----:B------:R-:W-:Y:S01]  /*4810*/  SEL R3, R77, R24, !P3 ;  /* 0x000000184d037207 */ /* 0x000fe20005800000 */
[----:B------:R-:W-:Y:S01]  /*4820*/  IMAD R4, R72, R7, RZ ;  /* 0x0000000748047224 */ /* 0x000fe200078e02ff */
[C---:B------:R-:W-:Y:S01]  /*4830*/  ISETP.GE.AND P0, PT, R5.reuse, R2, PT ;  /* 0x000000020500720c */ /* 0x040fe20003f06270 */
[----:B------:R-:W-:Y:S03]  /*4840*/  IMAD.HI.U32 R6, R5, R68, RZ ;  /* 0x0000004405067227 */ /* 0x000fe600078e00ff */
[----:B------:R-:W-:Y:S01]  /*4850*/  ISETP.GE.OR P0, PT, R3, R4, P0 ;  /* 0x000000040300720c */ /* 0x000fe20000706670 */
[----:B------:R-:W-:Y:S01]  /*4860*/  IMAD.MOV R4, RZ, RZ, -R3 ;  /* 0x000000ffff047224 */ /* 0x000fe200078e0a03 */
[-C--:B------:R-:W-:Y:S03]  /*4870*/  SHF.R.U32.HI R6, RZ, R69.reuse, R6 ;  /* 0x00000045ff067219 */ /* 0x080fe60000011606 */
[----:B------:R-:W-:Y:S01]  /*4880*/  IMAD R77, R74, R4, R77 ;  /* 0x000000044a4d7224 */ /* 0x000fe200078e024d */
[----:B------:R-:W-:Y:S05]  /*4890*/  SEL R15, R5, R6, !P2 ;  /* 0x00000006050f7207 */ /* 0x000fea0005000000 */
[----:B------:R-:W-:Y:S02]  /*48a0*/  IMAD.MOV R6, RZ, RZ, -R15 ;  /* 0x000000ffff067224 */ /* 0x000fe400078e0a0f */
[C---:B------:R-:W-:Y:S04]  /*48b0*/  @!P0 IMAD.HI.U32 R2, R3.reuse, R68, RZ ;  /* 0x0000004403028227 */ /* 0x040fe800078e00ff */
[----:B------:R-:W-:Y:S01]  /*48c0*/  IMAD R6, R72, R6, R5 ;  /* 0x0000000648067224 */ /* 0x000fe200078e0205 */
[----:B------:R-:W-:Y:S04]  /*48d0*/  @!P0 SHF.R.U32.HI R2, RZ, R69, R2 ;  /* 0x00000045ff028219 */ /* 0x000fe80000011602 */
[----:B------:R-:W-:Y:S02]  /*48e0*/  @!P0 SEL R0, R3, R2, !P2 ;  /* 0x0000000203008207 */ /* 0x000fe40005000000 */
[----:B------:R-:W-:Y:S02]  /*48f0*/  IADD3 R2, PT, PT, -R5, RZ, RZ ;  /* 0x000000ff05027210 */ /* 0x000fe40007ffe1ff */
[----:B------:R-:W-:Y:S01]  /*4900*/  @!P0 IADD3 R8, PT, PT, R15, -R0, RZ ;  /* 0x800000000f088210 */ /* 0x000fe20007ffe0ff */
[----:B------:R-:W-:Y:S02]  /*4910*/  @!P0 IMAD R0, R7, R6, R0 ;  /* 0x0000000607008224 */ /* 0x000fe400078e0200 */
[----:B------:R-:W-:Y:S02]  /*4920*/  IMAD R75, R70, R2, R75 ;  /* 0x00000002464b7224 */ /* 0x000fe400078e024b */
[----:B------:R-:W-:Y:S02]  /*4930*/  @!P0 IMAD R5, R8, R72, R3 ;  /* 0x0000004808058224 */ /* 0x000fe400078e0203 */
[----:B------:R-:W-:Y:S04]  /*4940*/  @!P0 IMAD.MOV.U32 R3, RZ, RZ, R0 ;  /* 0x000000ffff038224 */ /* 0x000fe800078e0000 */
[----:B------:R-:W-:Y:S02]  /*4950*/  IMAD R77, R3, R74, R77 ;  /* 0x0000004a034d7224 */ /* 0x000fe400078e024d */
[----:B------:R-:W-:Y:S07]  /*4960*/  IMAD R75, R5, R70, R75 ;  /* 0x00000046054b7224 */ /* 0x000fee00078e024b */
.L_x_77:
[----:B------:R-:W-:Y:S01]  /*4970*/  @!P1 IMAD.HI.U32 R0, R77, R12, RZ ;  /* 0x0000000c4d009227 */ /* 0x000fe200078e00ff */
[----:B-1----:R-:W-:Y:S01]  /*4980*/  @!P1 ISETP.NE.AND P0, PT, R10, 0x1, PT ;  /* 0x000000010a00980c */ /* 0x002fe20003f05270 */
[----:B------:R-:W-:Y:S01]  /*4990*/  ULOP3.LUT UP0, URZ, UR42, 0x1b0, URZ, 0xc0, !UPT ;  /* 0x000001b02aff7892 */ /* 0x000fe2000f80c0ff */
[----:B------:R-:W-:Y:S01]  /*49a0*/  @!P1 ISETP.NE.AND P2, PT, R9, 0x1, PT ;  /* 0x000000010900980c */ /* 0x000fe20003f45270 */
[----:B------:R-:W-:Y:S01]  /*49b0*/  @!P1 IMAD.HI.U32 R3, R75, R11, RZ ;  /* 0x0000000b4b039227 */ /* 0x000fe200078e00ff */
[----:B------:R-:W-:Y:S02]  /*49c0*/  @!P1 SHF.R.U32.HI R0, RZ, R13, R0 ;  /* 0x0000000dff009219 */ /* 0x000fe40000011600 */
[----:B------:R-:W-:Y:S01]  /*49d0*/  @P4 SHF.R.U32.HI R182, RZ, 0x10, R17 ;  /* 0x00000010ffb64819 */ /* 0x000fe20000011611 */
[----:B------:R-:W-:Y:S01]  /*49e0*/  VIADD R188, R188, 0x1 ;  /* 0x00000001bcbc7836 */ /* 0x000fe20000000000 */
[----:B------:R-:W-:Y:S02]  /*49f0*/  @!P1 SHF.R.U32.HI R2, RZ, R14, R3 ;  /* 0x0000000eff029219 */ /* 0x000fe40000011603 */
[----:B------:R-:W-:Y:S02]  /*4a00*/  @!P1 SEL R3, R77, R0, !P2 ;  /* 0x000000004d039207 */ /* 0x000fe40005000000 */
[----:B------:R-:W-:Y:S05]  /*4a10*/  @!P1 SEL R2, R75, R2, !P0 ;  /* 0x000000024b029207 */ /* 0x000fea0004000000 */
[----:B------:R-:W-:Y:S02]  /*4a20*/  @!P1 IMAD.IADD R0, R2, 0x1, -R3 ;  /* 0x0000000102009824 */ /* 0x000fe400078e0a03 */
[----:B------:R-:W-:Y:S02]  /*4a30*/  @!P1 IMAD.IADD R2, R3, 0x1, -R2 ;  /* 0x0000000103029824 */ /* 0x000fe400078e0a02 */
[----:B------:R-:W-:Y:S02]  /*4a40*/  @!P1 IMAD R77, R0, R9, R77 ;  /* 0x00000009004d9224 */ /* 0x000fe400078e024d */
[----:B------:R-:W-:Y:S01]  /*4a50*/  @!P1 IMAD R75, R2, R10, R75 ;  /* 0x0000000a024b9224 */ /* 0x000fe200078e024b */
[----:B------:R-:W-:Y:S06]  /*4a60*/  BRA.U !UP0, `(.L_x_78) ;  /* 0x0000000108407547 */ /* 0x000fec000b800000 */
[----:B------:R-:W1:Y:S01]  /*4a70*/  LDCU.64 UR8, c[0x4][0x80] ;  /* 0x01001000ff0877ac */ /* 0x000e620008000a00 */
[----:B------:R-:W-:Y:S01]  /*4a80*/  MOV R3, 0x0 ;  /* 0x0000000000037802 */ /* 0x000fe20000000f00 */
[----:B------:R-:W-:Y:S02]  /*4a90*/  HFMA2 R12, -RZ, RZ, 0, 5.9604644775390625e-08 ;  /* 0x00000001ff0c7431 */ /* 0x000fe400000001ff */
[----:B------:R-:W-:Y:S02]  /*4aa0*/  IMAD.MOV.U32 R8, RZ, RZ, 0x70 ;  /* 0x00000070ff087424 */ /* 0x000fe400078e00ff */
[----:B------:R-:W-:Y:S01]  /*4ab0*/  IMAD.MOV.U32 R13, RZ, RZ, RZ ;  /* 0x000000ffff0d7224 */ /* 0x000fe200078e00ff */
[----:B------:R-:W2:Y:S01]  /*4ac0*/  LDCU.64 UR6, c[0x4][0x88] ;  /* 0x01001100ff0677ac */ /* 0x000ea20008000a00 */
[----:B------:R-:W3:Y:S01]  /*4ad0*/  LDC.64 R2, c[0x4][R3] ;  /* 0x0100000003027b82 */ /* 0x000ee20000000a00 */
[----:B------:R-:W4:Y:S01]  /*4ae0*/  LDCU.64 UR4, c[0x4][0x8] ;  /* 0x01000100ff0477ac */ /* 0x000f220008000a00 */
[----:B-1----:R-:W-:Y:S01]  /*4af0*/  MOV R5, UR9 ;  /* 0x0000000900057c02 */ /* 0x002fe20008000f00 */
[----:B------:R-:W-:Y:S01]  /*4b00*/  IMAD.U32 R4, RZ, RZ, UR8 ;  /* 0x00000008ff047e24 */ /* 0x000fe2000f8e00ff */
[----:B--2---:R-:W-:Y:S01]  /*4b10*/  MOV R7, UR7 ;  /* 0x0000000700077c02 */ /* 0x004fe20008000f00 */
[----:B------:R-:W-:Y:S01]  /*4b20*/  IMAD.U32 R6, RZ, RZ, UR6 ;  /* 0x00000006ff067e24 */ /* 0x000fe2000f8e00ff */
[----:B----4-:R-:W-:Y:S01]  /*4b30*/  MOV R11, UR5 ;  /* 0x00000005000b7c02 */ /* 0x010fe20008000f00 */
[----:B------:R-:W-:Y:S02]  /*4b40*/  IMAD.U32 R10, RZ, RZ, UR4 ;  /* 0x00000004ff0a7e24 */ /* 0x000fe4000f8e00ff */
[----:B------:R-:W-:Y:S07]  /*4b50*/  LEPC R20, `(.L_x_78) ;  /* 0x000000001014794e */ /* 0x000fee0000000000 */
[----:B---3-5:R-:W-:Y:S05]  /*4b60*/  CALL.ABS.NOINC R2 ;  /* 0x0000000002007343 */ /* 0x028fea0003c00000 */
.L_x_78:
[----:B------:R-:W-:Y:S01]  /*4b70*/  LOP3.LUT P0, RZ, R186, 0x1b0, RZ, 0xc0, !PT ;  /* 0x000001b0baff7812 */ /* 0x000fe2000780c0ff */
[----:B------:R-:W-:Y:S11]  /*4b80*/  BSSY.RECONVERGENT B6, `(.L_x_79) ;  /* 0x0000013000067945 */ /* 0x000ff60003800200 */
[----:B------:R-:W-:Y:S01]  /*4b90*/  @!UPT UIADD3 URZ, UPT, UPT, URZ, URZ, URZ ;  /* 0x000000fffffff290 */ /* 0x000fe2000fffe0ff */
[----:B------:R-:W-:Y:S05]  /*4ba0*/  @!P0 BRA `(.L_x_80) ;  /* 0x0000000000408947 */ /* 0x000fea0003800000 */
        /* <DEDUP_REMOVED lines=16> */
.L_x_80:
[----:B------:R-:W-:Y:S05]  /*4cb0*/  BSYNC.RECONVERGENT B6 ;  /* 0x0000000000067941 */ /* 0x000fea0003800200 */
.L_x_79:
[----:B------:R-:W-:Y:S01]  /*4cc0*/  ISETP.NE.U32.AND P3, PT, R156, RZ, PT ;  /* 0x000000ff9c00720c */ /* 0x000fe20003f65070 */
[----:B------:R-:W-:Y:S01]  /*4cd0*/  UISETP.NE.AND UP1, UPT, UR44, URZ, UPT ;  /* 0x000000ff2c00728c */ /* 0x000fe2000bf25270 */
[----:B------:R-:W-:Y:S02]  /*4ce0*/  ISETP.NE.U32.AND P4, PT, R152, RZ, PT ;  /* 0x000000ff9800720c */ /* 0x000fe40003f85070 */
[----:B------:R-:W-:Y:S02]  /*4cf0*/  ISETP.NE.AND.EX P3, PT, R157, RZ, PT, P3 ;  /* 0x000000ff9d00720c */ /* 0x000fe40003f65330 */
[----:B------:R-:W-:Y:S02]  /*4d00*/  PLOP3.LUT P1, PT, PT, PT, PT, 0x8, 0x80 ;  /* 0x000000000080781c */ /* 0x000fe40003f2e170 */
[----:B------:R-:W-:Y:S02]  /*4d10*/  PLOP3.LUT P0, PT, PT, PT, UP1, 0x80, 0x8 ;  /* 0x000000000008781c */ /* 0x000fe40003f0f018 */
[----:B------:R-:W-:Y:S02]  /*4d20*/  ISETP.NE.AND.EX P4, PT, R153, RZ, PT, P4 ;  /* 0x000000ff9900720c */ /* 0x000fe40003f85340 */
[----:B------:R-:W1:Y:S09]  /*4d30*/  @UP1 LDCU.64 UR4, c[0x0][0x888] ;  /* 0x00011100ff0417ac */ /* 0x000e720008000a00 */
[----:B------:R-:W-:Y:S01]  /*4d40*/  @P0 PLOP3.LUT P1, PT, P3, PT, PT, 0x80, 0x8 ;  /* 0x000000000008081c */ /* 0x000fe20001f2f070 */
[----:B-1----:R-:W-:Y:S04]  /*4d50*/  @UP1 UISETP.NE.U32.AND UP0, UPT, UR4, URZ, UPT ;  /* 0x000000ff0400128c */ /* 0x002fe8000bf05070 */
[----:B------:R-:W-:Y:S04]  /*4d60*/  @UP1 UISETP.NE.AND.EX UP0, UPT, UR5, URZ, UPT, UP0 ;  /* 0x000000ff0500128c */ /* 0x000fe8000bf05300 */
[----:B------:R-:W-:Y:S01]  /*4d70*/  @UP1 USEL UR4, URZ, 0xffffffff, UP0 ;  /* 0xffffffffff041887 */ /* 0x000fe20008000000 */
[----:B------:R-:W-:Y:S11]  /*4d80*/  @!P3 BRA `(.L_x_81) ;  /* 0x00000000002cb947 */ /* 0x000ff60003800000 */
[----:B------:R-:W-:Y:S01]  /*4d90*/  ISETP.NE.U32.AND P2, PT, R154, RZ, PT ;  /* 0x000000ff9a00720c */ /* 0x000fe20003f45070 */
[----:B------:R-:W-:Y:S03]  /*4da0*/  IMAD.MOV.U32 R168, RZ, RZ, 0x1 ;  /* 0x00000001ffa87424 */ /* 0x000fe600078e00ff */
[----:B------:R-:W-:Y:S11]  /*4db0*/  ISETP.NE.AND.EX P2, PT, R155, RZ, PT, P2 ;  /* 0x000000ff9b00720c */ /* 0x000ff60003f45320 */
[----:B------:R-:W-:Y:S02]  /*4dc0*/  @!UPT UIADD3 URZ, UPT, UPT, URZ, URZ, URZ ;  /* 0x000000fffffff290 */ /* 0x000fe4000fffe0ff */
[----:B------:R-:W1:Y:S01]  /*4dd0*/  @P2 LDC.64 R2, c[0x0][0x888] ;  /* 0x00022200ff022b82 */ /* 0x000e620000000a00 */
[----:B------:R-:W-:Y:S04]  /*4de0*/  @P2 IMAD R0, R156, UR36, RZ ;  /* 0x000000249c002c24 */ /* 0x000fe8000f8e02ff */
[----:B-1----:R-:W-:Y:S04]  /*4df0*/  @P2 IMAD.WIDE R2, R0, 0x4, R2 ;  /* 0x0000000400022825 */ /* 0x002fe800078e0202 */
[----:B------:R-:W-:Y:S01]  /*4e00*/  HFMA2 R0, -RZ, RZ, 0, 5.9604644775390625e-08 ;  /* 0x00000001ff007431 */ /* 0x000fe200000001ff */
[----:B-----5:R1:W5:Y:S04]  /*4e10*/  @P2 LDG.E R80, desc[UR40][R2.64] ;  /* 0x0000002802502981 */ /* 0x020368000c1e1900 */
[----:B------:R-:W-:Y:S01]  /*4e20*/  @!P2 PRMT R168, R0, 0x7610, R168 ;  /* 0x0000761000a8a816 */ /* 0x000fe200000000a8 */
[----:B-1----:R-:W2:Y:S06]  /*4e30*/  @!P2 LDC R80, c[0x0][0x880] ;  /* 0x00022000ff50ab82 */ /* 0x002eac0000000800 */
.L_x_81:
[----:B------:R-:W-:Y:S05]  /*4e40*/  @!P4 BRA `(.L_x_82) ;  /* 0x000000000020c947 */ /* 0x000fea0003800000 */
[----:B------:R-:W-:Y:S04]  /*4e50*/  ISETP.NE.U32.AND P2, PT, R146, RZ, PT ;  /* 0x000000ff9200720c */ /* 0x000fe80003f45070 */
[----:B------:R-:W-:Y:S11]  /*4e60*/  ISETP.NE.AND.EX P2, PT, R147, RZ, PT, P2 ;  /* 0x000000ff9300720c */ /* 0x000ff60003f45320 */
[----:B------:R-:W-:Y:S02]  /*4e70*/  @!UPT UIADD3 URZ, UPT, UPT, URZ, URZ, URZ ;  /* 0x000000fffffff290 */ /* 0x000fe4000fffe0ff */
[----:B------:R-:W1:Y:S01]  /*4e80*/  @P2 LDC.64 R2, c[0x0][0x8a8] ;  /* 0x00022a00ff022b82 */ /* 0x000e620000000a00 */
[----:B------:R-:W-:Y:S04]  /*4e90*/  @P2 IMAD R0, R152, UR36, RZ ;  /* 0x0000002498002c24 */ /* 0x000fe8000f8e02ff */
[----:B-1----:R-:W-:Y:S05]  /*4ea0*/  @P2 IMAD.WIDE R2, R0, 0x4, R2 ;  /* 0x0000000400022825 */ /* 0x002fea00078e0202 */
[----:B-----5:R1:W5:Y:S02]  /*4eb0*/  @P2 LDG.E R78, desc[UR40][R2.64] ;  /* 0x00000028024e2981 */ /* 0x020364000c1e1900 */
[----:B-1----:R-:W3:Y:S02]  /*4ec0*/  @!P2 LDC R78, c[0x0][0x8a0] ;  /* 0x00022800ff4eab82 */ /* 0x002ee40000000800 */
.L_x_82:
[----:B--2--5:R-:W-:Y:S01]  /*4ed0*/  @P0 ISETP.NE.AND P4, PT, R80, RZ, PT ;  /* 0x000000ff5000020c */ /* 0x024fe20003f85270 */
[----:B------:R-:W-:Y:S01]  /*4ee0*/  IMAD.U32 R0, RZ, RZ, UR4 ;  /* 0x00000004ff007e24 */ /* 0x000fe2000f8e00ff */
[----:B------:R-:W-:Y:S01]  /*4ef0*/  @P0 LOP3.LUT P2, RZ, R168, 0xff, RZ, 0xc0, !PT ;  /* 0x000000ffa8ff0812 */ /* 0x000fe2000784c0ff */
[----:B------:R-:W-:Y:S01]  /*4f00*/  BSSY B1, `(.L_x_83) ;  /* 0x000003d000017945 */ /* 0x000fe20003800000 */
[----:B------:R-:W-:Y:S01]  /*4f10*/  @P0 SEL R3, RZ, 0xffffffff, P4 ;  /* 0xffffffffff030807 */ /* 0x000fe20002000000 */
[C---:B------:R-:W-:Y:S01]  /*4f20*/  IMAD R64, R76.reuse, 0x40, R79 ;  /* 0x000000404c407824 */ /* 0x040fe200078e024f */
[----:B------:R-:W-:Y:S02]  /*4f30*/  LEA R148, R76, UR43, 0x3 ;  /* 0x0000002b4c947c11 */ /* 0x000fe4000f8e18ff */
[----:B------:R-:W-:Y:S02]  /*4f40*/  CS2R R102, SRZ ;  /* 0x0000000000667805 */ /* 0x000fe4000001ff00 */
[----:B------:R-:W-:Y:S02]  /*4f50*/  @P1 SEL R3, R0, R3, !P2 ;  /* 0x0000000300031207 */ /* 0x000fe40005000000 */
[----:B------:R-:W-:Y:S02]  /*4f60*/  CS2R R100, SRZ ;  /* 0x0000000000647805 */ /* 0x000fe4000001ff00 */
[----:B------:R-:W-:Y:S02]  /*4f70*/  SHF.L.U32 R5, R185, 0x1f, RZ ;  /* 0x0000001fb9057819 */ /* 0x000fe400000006ff */
[----:B------:R-:W-:Y:S02]  /*4f80*/  CS2R R98, SRZ ;  /* 0x0000000000627805 */ /* 0x000fe4000001ff00 */
[----:B------:R-:W-:Y:S02]  /*4f90*/  @P0 LOP3.LUT R3, R3, 0x1, RZ, 0xc0, !PT ;  /* 0x0000000103030812 */ /* 0x000fe400078ec0ff */
[----:B------:R-:W-:Y:S02]  /*4fa0*/  CS2R R96, SRZ ;  /* 0x0000000000607805 */ /* 0x000fe4000001ff00 */
[----:B------:R-:W-:Y:S02]  /*4fb0*/  PLOP3.LUT P5, PT, PT, PT, PT, 0x8, 0x80 ;  /* 0x000000000080781c */ /* 0x000fe40003fae170 */
[----:B------:R-:W-:Y:S02]  /*4fc0*/  CS2R R94, SRZ ;  /* 0x00000000005e7805 */ /* 0x000fe4000001ff00 */
[----:B------:R-:W-:Y:S02]  /*4fd0*/  ISETP.NE.U32.OR P1, PT, R3, 0x1, !P0 ;  /* 0x000000010300780c */ /* 0x000fe40004725470 */
[----:B------:R-:W-:Y:S02]  /*4fe0*/  CS2R R92, SRZ ;  /* 0x00000000005c7805 */ /* 0x000fe4000001ff00 */
[----:B------:R-:W-:Y:S02]  /*4ff0*/  CS2R R90, SRZ ;  /* 0x00000000005a7805 */ /* 0x000fe4000001ff00 */
[----:B------:R-:W-:Y:S07]  /*5000*/  CS2R R88, SRZ ;  /* 0x0000000000587805 */ /* 0x000fee000001ff00 */
[----:B------:R-:W-:Y:S04]  /*5010*/  @P1 SHF.L.U32 R2, R183, 0x1f, RZ ;  /* 0x0000001fb7021819 */ /* 0x000fe800000006ff */
[----:B------:R-:W1:Y:S01]  /*5020*/  @P1 SYNCS.PHASECHK.TRANS64.TRYWAIT P0, [UR43+0x30], R2 ;  /* 0x00003002ff0015a7 */ /* 0x000e62000800112b */
[----:B------:R2:W4:Y:S01]  /*5030*/  SYNCS.PHASECHK.TRANS64.TRYWAIT P4, [R148+URZ+0x70], R5 ;  /* 0x00007005940075a7 */ /* 0x00052200080811ff */
[----:B-1----:R-:W-:Y:S01]  /*5040*/  @P1 PLOP3.LUT P5, PT, P0, PT, PT, 0x8, 0x80 ;  /* 0x000000000080181c */ /* 0x002fe200007ae170 */
[----:B------:R-:W-:Y:S01]  /*5050*/  @!UPT UIADD3 URZ, UPT, UPT, URZ, URZ, URZ ;  /* 0x000000fffffff290 */ /* 0x000fe2000fffe0ff */
[----:B--2-4-:R-:W-:Y:S11]  /*5060*/  @!P1 BRA `(.L_x_84) ;  /* 0x0000000000989947 */ /* 0x014ff60003800000 */
[----:B------:R-:W-:Y:S01]  /*5070*/  ISETP.NE.U32.AND P0, PT, RZ, UR38, PT ;  /* 0x00000026ff007c0c */ /* 0x000fe2000bf05070 */
[----:B------:R-:W-:Y:S01]  /*5080*/  BSSY B0, `(.L_x_85) ;  /* 0x0000016000007945 */ /* 0x000fe20003800000 */
[----:B------:R-:W-:Y:S02]  /*5090*/  ISETP.NE.AND P2, PT, R80, RZ, PT ;  /* 0x000000ff5000720c */ /* 0x000fe40003f45270 */
[----:B------:R-:W-:Y:S02]  /*50a0*/  CS2R R90, SRZ ;  /* 0x00000000005a7805 */ /* 0x000fe4000001ff00 */
[----:B------:R-:W-:Y:S02]  /*50b0*/  ISETP.NE.AND.EX P0, PT, RZ, UR39, PT, P0 ;  /* 0x00000027ff007c0c */ /* 0x000fe4000bf05300 */
[----:B------:R-:W-:Y:S02]  /*50c0*/  CS2R R88, SRZ ;  /* 0x0000000000587805 */ /* 0x000fe4000001ff00 */
[----:B------:R-:W-:Y:S02]  /*50d0*/  LOP3.LUT P1, RZ, R168, 0xff, RZ, 0xc0, !PT ;  /* 0x000000ffa8ff7812 */ /* 0x000fe4000782c0ff */
[----:B------:R-:W-:Y:S02]  /*50e0*/  CS2R R94, SRZ ;  /* 0x00000000005e7805 */ /* 0x000fe4000001ff00 */
[----:B------:R-:W-:Y:S02]  /*50f0*/  SEL R0, RZ, 0xffffffff, P2 ;  /* 0xffffffffff007807 */ /* 0x000fe40001000000 */
[----:B------:R-:W-:Y:S02]  /*5100*/  CS2R R92, SRZ ;  /* 0x00000000005c7805 */ /* 0x000fe4000001ff00 */
[----:B------:R-:W-:Y:S02]  /*5110*/  SEL R3, RZ, 0xffffffff, P0 ;  /* 0xffffffffff037807 */ /* 0x000fe40000000000 */
[----:B------:R-:W-:Y:S02]  /*5120*/  CS2R R98, SRZ ;  /* 0x0000000000627805 */ /* 0x000fe4000001ff00 */
[----:B------:R-:W-:Y:S02]  /*5130*/  CS2R R96, SRZ ;  /* 0x0000000000607805 */ /* 0x000fe4000001ff00 */
[----:B------:R-:W-:Y:S02]  /*5140*/  CS2R R102, SRZ ;  /* 0x0000000000667805 */ /* 0x000fe4000001ff00 */
[----:B------:R-:W-:Y:S02]  /*5150*/  @P3 SEL R0, R3, R0, !P1 ;  /* 0x0000000003003207 */ /* 0x000fe40004800000 */
[----:B------:R-:W-:Y:S02]  /*5160*/  CS2R R100, SRZ ;  /* 0x0000000000647805 */ /* 0x000fe4000001ff00 */
[----:B------:R-:W-:Y:S04]  /*5170*/  LOP3.LUT R0, R0, 0x1, RZ, 0xc0, !PT ;  /* 0x0000000100007812 */ /* 0x000fe800078ec0ff */
[----:B------:R-:W-:Y:S01]  /*5180*/  ISETP.NE.U32.AND P0, PT, R0, 0x1, PT ;  /* 0x000000010000780c */ /* 0x000fe20003f05070 */
[----:B------:R-:W-:Y:S01]  /*5190*/  @!UPT UIADD3 URZ, UPT, UPT, URZ, URZ, URZ ;  /* 0x000000fffffff290 */ /* 0x000fe2000fffe0ff */
[----:B------:R-:W-:Y:S11]  /*51a0*/  @!P5 BRA `(.L_x_86) ;  /* 0x00000000000cd947 */ /* 0x000ff60003800000 */
[----:B------:R-:W-:Y:S04]  /*51b0*/  SHF.L.U32 R3, R183, 0x1f, RZ ;  /* 0x0000001fb7037819 */ /* 0x000fe800000006ff */
[----:B------:R-:W1:Y:S02]  /*51c0*/  SYNCS.PHASECHK.TRANS64.TRYWAIT P1, [UR43+0x30], R3 ;  /* 0x00003003ff0075a7 */ /* 0x000e64000802112b */
[----:B-1----:R-:W-:Y:S05]  /*51d0*/  @!P1 BRA `(.L_x_87) ;  /* 0x0000001c00849947 */ /* 0x002fea0003800000 */
.L_x_86:
[----:B------:R-:W-:Y:S05]  /*51e0*/  BSYNC B0 ;  /* 0x0000000000007941 */ /* 0x000fea0003800000 */
.L_x_85:
[----:B------:R2:W4:Y:S01]  /*51f0*/  @P0 LDS.128 R88, [R180+UR43+0x200] ;  /* 0x0002002bb4580984 */ /* 0x0005220008000c00 */
[----:B------:R-:W-:Y:S01]  /*5200*/  UIADD3 UR4, UPT, UPT, UR43, 0x38, URZ ;  /* 0x000000382b047890 */ /* 0x000fe2000fffe0ff */
[----:B------:R-:W-:Y:S02]  /*5210*/  LOP3.LUT R183, R183, 0x1, RZ, 0x3c, !PT ;  /* 0x00000001b7b77812 */ /* 0x000fe400078e3cff */
[----:B------:R2:W1:Y:S01]  /*5220*/  @P0 LDS.128 R92, [R179+0x200] ;  /* 0x00020000b35c0984 */ /* 0x0004620000000c00 */
[----:B------:R-:W-:Y:S03]  /*5230*/  UPRMT UR4, UR37, 0x654, UR4 ;  /* 0x0000065425047896 */ /* 0x000fe60008000004 */
[----:B------:R2:W1:Y:S04]  /*5240*/  @P0 LDS.128 R96, [R178+0x200] ;  /* 0x00020000b2600984 */ /* 0x0004680000000c00 */
[----:B------:R2:W1:Y:S01]  /*5250*/  @P0 LDS.128 R100, [R177+0x200] ;  /* 0x00020000b1640984 */ /* 0x0004620000000c00 */
[----:B------:R-:W-:Y:S01]  /*5260*/  @!PT LDS RZ, [RZ] ;  /* 0x00000000fffff984 */ /* 0x000fe20000000800 */
[----:B------:R-:W-:Y:S01]  /*5270*/  @!PT LDS RZ, [RZ] ;  /* 0x00000000fffff984 */ /* 0x000fe20000000800 */
[----:B------:R-:W-:Y:S01]  /*5280*/  @!PT LDS RZ, [RZ] ;  /* 0x00000000fffff984 */ /* 0x000fe20000000800 */
[----:B------:R-:W-:Y:S01]  /*5290*/  @!PT LDS RZ, [RZ] ;  /* 0x00000000fffff984 */ /* 0x000fe20000000800 */
[----:B------:R5:W-:Y:S06]  /*52a0*/  MEMBAR.ALL.CTA ;  /* 0x0000000000007992 */ /* 0x000bec0000008000 */
[----:B-----5:R-:W5:Y:S02]  /*52b0*/  FENCE.VIEW.ASYNC.S ;  /* 0x00000000000073c6 */ /* 0x020f640000000000 */
[----:B-----5:R-:W-:Y:S01]  /*52c0*/  SYNCS.ARRIVE.TRANS64.RED.A1T0 RZ, [UR4], RZ ;  /* 0x000000ffffff79a7 */ /* 0x020fe20008100404 */
.L_x_84:
[----:B------:R-:W-:Y:S05]  /*52d0*/  BSYNC B1 ;  /* 0x0000000000017941 */ /* 0x000fea0003800000 */
.L_x_83:
[----:B-1----:R-:W-:Y:S04]  /*52e0*/  SHF.R.U32.HI R0, RZ, 0x15, R64 ;  /* 0x00000015ff007819 */ /* 0x002fe80000011640 */
[----:B------:R-:W-:Y:S01]  /*52f0*/  LOP3.LUT P0, RZ, R0, 0x3, R181, 0x48, !PT ;  /* 0x0000000300ff7812 */ /* 0x000fe200078048b5 */
[----:B------:R-:W-:Y:S01]  /*5300*/  @!UPT UIADD3 URZ, UPT, UPT, URZ, URZ, URZ ;  /* 0x000000fffffff290 */ /* 0x000fe2000fffe0ff */
[----:B------:R-:W-:Y:S11]  /*5310*/  @P4 BRA `(.L_x_88) ;  /* 0x0000000000084947 */ /* 0x000ff60003800000 */
[----:B------:R-:W1:Y:S02]  /*5320*/  SYNCS.PHASECHK.TRANS64.TRYWAIT P1, [R148+URZ+0x70], R5 ;  /* 0x00007005940075a7 */ /* 0x000e6400080211ff */
[----:B-1----:R-:W-:Y:S05]  /*5330*/  @!P1 BRA `(.L_x_89) ;  /* 0x0000001c00449947 */ /* 0x002fea0003800000 */
.L_x_88:
[----:B------:R-:W-:Y:S05]  /*5340*/  @!P0 BRA `(.L_x_90) ;  /* 0x0000000000408947 */ /* 0x000fea0003800000 */
[----:B------:R-:W1:Y:S01]  /*5350*/  LDCU.64 UR8, c[0x4][0x70] ;  /* 0x01000e00ff0877ac */ /* 0x000e620008000a00 */
[----:B------:R-:W-:Y:S01]  /*5360*/  MOV R3, 0x0 ;  /* 0x0000000000037802 */ /* 0x000fe20000000f00 */
[----:B------:R-:W-:Y:S02]  /*5370*/  HFMA2 R12, -RZ, RZ, 0, 5.9604644775390625e-08 ;  /* 0x00000001ff0c7431 */ /* 0x000fe400000001ff */
[----:B------:R-:W-:Y:S02]  /*5380*/  IMAD.MOV.U32 R8, RZ, RZ, 0x192 ;  /* 0x00000192ff087424 */ /* 0x000fe400078e00ff */
[----:B------:R-:W-:Y:S01]  /*5390*/  IMAD.MOV.U32 R13, RZ, RZ, RZ ;  /* 0x000000ffff0d7224 */ /* 0x000fe200078e00ff */
[----:B------:R-:W5:Y:S01]  /*53a0*/  LDCU.64 UR6, c[0x4][0x78] ;  /* 0x01000f00ff0677ac */ /* 0x000f620008000a00 */
[----:B------:R-:W2:Y:S01]  /*53b0*/  LDC.64 R2, c[0x4][R3] ;  /* 0x0100000003027b82 */ /* 0x000ea20000000a00 */
[----:B------:R-:W3:Y:S01]  /*53c0*/  LDCU.64 UR4, c[0x4][0x10] ;  /* 0x01000200ff0477ac */ /* 0x000ee20008000a00 */
[----:B-1----:R-:W-:Y:S01]  /*53d0*/  MOV R5, UR9 ;  /* 0x0000000900057c02 */ /* 0x002fe20008000f00 */
[----:B------:R-:W-:Y:S01]  /*53e0*/  IMAD.U32 R4, RZ, RZ, UR8 ;  /* 0x00000008ff047e24 */ /* 0x000fe2000f8e00ff */
[----:B-----5:R-:W-:Y:S01]  /*53f0*/  MOV R7, UR7 ;  /* 0x0000000700077c02 */ /* 0x020fe20008000f00 */
[----:B------:R-:W-:Y:S01]  /*5400*/  IMAD.U32 R6, RZ, RZ, UR6 ;  /* 0x00000006ff067e24 */ /* 0x000fe2000f8e00ff */
[----:B---3--:R-:W-:Y:S01]  /*5410*/  MOV R11, UR5 ;  /* 0x00000005000b7c02 */ /* 0x008fe20008000f00 */
[----:B------:R-:W-:Y:S02]  /*5420*/  IMAD.U32 R10, RZ, RZ, UR4 ;  /* 0x00000004ff0a7e24 */ /* 0x000fe4000f8e00ff */
[----:B------:R-:W-:Y:S07]  /*5430*/  LEPC R20, `(.L_x_90) ;  /* 0x000000001014794e */ /* 0x000fee0000000000 */
[----:B--2-4-:R-:W-:Y:S05]  /*5440*/  CALL.ABS.NOINC R2 ;  /* 0x0000000002007343 */ /* 0x014fea0003c00000 */
.L_x_90:
[----:B------:R-:W-:Y:S01]  /*5450*/  LOP3.LUT P0, RZ, R176, 0x60, RZ, 0xc0, !PT ;  /* 0x00000060b0ff7812 */ /* 0x000fe2000780c0ff */
[----:B------:R-:W-:Y:S05]  /*5460*/  WARPSYNC.ALL ;  /* 0x0000000000007948 */ /* 0x000fea0003800000 */
[----:B----4-:R-:W-:Y:S01]  /*5470*/  IMAD.U32 R141, R90, 0x10000, RZ ;  /* 0x000100005a8d7824 */ /* 0x010fe200078e00ff */
[----:B------:R-:W-:Y:S01]  /*5480*/  R2UR UR4, R64 ;  /* 0x00000000400472ca */ /* 0x000fe200000e0000 */
[----:B------:R-:W-:Y:S01]  /*5490*/  IMAD.U32 R136, R92, 0x10000, RZ ;  /* 0x000100005c887824 */ /* 0x000fe200078e00ff */
[C---:B------:R-:W-:Y:S01]  /*54a0*/  SHF.L.U32 R82, R88.reuse, 0x10, RZ ;  /* 0x0000001058527819 */ /* 0x040fe200000006ff */
[----:B------:R-:W-:Y:S01]  /*54b0*/  IMAD.U32 R121, R97, 0x10000, RZ ;  /* 0x0001000061797824 */ /* 0x000fe200078e00ff */
[----:B------:R-:W-:Y:S01]  /*54c0*/  PRMT R81, R88, 0x8880, RZ ;  /* 0x0000888058517816 */ /* 0x000fe200000000ff */
[----:B------:R-:W-:Y:S01]  /*54d0*/  IMAD.U32 R106, R102, 0x10000, RZ ;  /* 0x00010000666a7824 */ /* 0x000fe200078e00ff */
[----:B------:R-:W-:Y:S01]  /*54e0*/  SHF.L.U32 R83, R88, 0x8, RZ ;  /* 0x0000000858537819 */ /* 0x000fe200000006ff */
[----:B------:R-:W-:Y:S01]  /*54f0*/  IMAD.SHL.U32 R129, R94, 0x100, RZ ;  /* 0x000001005e817824 */ /* 0x000fe200078e00ff */
[----:B------:R-:W-:Y:S01]  /*5500*/  SHF.R.S32.HI R82, RZ, 0x18, R82 ;  /* 0x00000018ff527819 */ /* 0x000fe20000011452 */
[----:B------:R-:W-:Y:S01]  /*5510*/  IMAD.SHL.U32 R114, R99, 0x100, RZ ;  /* 0x0000010063727824 */ /* 0x000fe200078e00ff */
[C---:B------:R-:W-:Y:S01]  /*5520*/  PRMT R145, R89.reuse, 0x8880, RZ ;  /* 0x0000888059917816 */ /* 0x040fe200000000ff */
[----:B------:R-:W-:Y:S01]  /*5530*/  BSSY.RECONVERGENT B0, `(.L_x_91) ;  /* 0x0000125000007945 */ /* 0x000fe20003800200 */
[----:B------:R-:W-:Y:S01]  /*5540*/  SHF.R.S32.HI R83, RZ, 0x18, R83 ;  /* 0x00000018ff537819 */ /* 0x000fe20000011453 */
[----:B------:R-:W3:Y:S01]  /*5550*/  LDTM.x64 R4, tmem[UR4] ;  /* 0x00000004000479ee */ /* 0x000ee20008340000 */
[----:B------:R-:W-:Y:S01]  /*5560*/  NOP ;  /* 0x0000000000007918 */ /* 0x000fe20000000000 */
[----:B------:R-:W-:Y:S02]  /*5570*/  R2UR UR5, R148 ;  /* 0x00000000940572ca */ /* 0x000fe400000e0000 */
[----:B------:R-:W-:Y:S02]  /*5580*/  SHF.R.S32.HI R84, RZ, 0x18, R88 ;  /* 0x00000018ff547819 */ /* 0x000fe40000011458 */
[----:B------:R-:W-:Y:S02]  /*5590*/  SHF.L.U32 R144, R89, 0x10, RZ ;  /* 0x0000001059907819 */ /* 0x000fe400000006ff */
[----:B------:R-:W-:Y:S02]  /*55a0*/  PRMT R142, R90, 0x8880, RZ ;  /* 0x000088805a8e7816 */ /* 0x000fe400000000ff */
[----:B------:R-:W-:Y:S02]  /*55b0*/  SHF.R.S32.HI R85, RZ, 0x18, R89 ;  /* 0x00000018ff557819 */ /* 0x000fe40000011459 */
[C---:B------:R-:W-:Y:S02]  /*55c0*/  PRMT R140, R91.reuse, 0x8880, RZ ;  /* 0x000088805b8c7816 */ /* 0x040fe400000000ff */
[----:B------:R-:W-:Y:S01]  /*55d0*/  SHF.R.S32.HI R86, RZ, 0x18, R90 ;  /* 0x00000018ff567819 */ /* 0x000fe2000001145a */
[----:B------:R-:W-:Y:S01]  /*55e0*/  UIADD3 UR5, UPT, UPT, UR5, 0x90, URZ ;  /* 0x0000009005057890 */ /* 0x000fe2000fffe0ff */
[----:B------:R-:W-:Y:S02]  /*55f0*/  SHF.L.U32 R139, R91, 0x10, RZ ;  /* 0x000000105b8b7819 */ /* 0x000fe400000006ff */
[----:B------:R-:W-:Y:S01]  /*5600*/  PRMT R137, R92, 0x8880, RZ ;  /* 0x000088805c897816 */ /* 0x000fe200000000ff */
[----:B------:R-:W-:Y:S01]  /*5610*/  UPRMT UR5, UR37, 0x654, UR5 ;  /* 0x0000065425057896 */ /* 0x000fe20008000005 */
[----:B------:R-:W-:Y:S02]  /*5620*/  SHF.R.S32.HI R88, RZ, 0x18, R91 ;  /* 0x00000018ff587819 */ /* 0x000fe4000001145b */
[C---:B------:R-:W-:Y:S01]  /*5630*/  PRMT R134, R93.reuse, 0x8880, RZ ;  /* 0x000088805d867816 */ /* 0x040fe200000000ff */
[C---:B---3--:R-:W-:Y:S01]  /*5640*/  IMAD R4, R78.reuse, R4, RZ ;  /* 0x000000044e047224 */ /* 0x048fe200078e02ff */
[----:B------:R-:W-:Y:S01]  /*5650*/  SHF.L.U32 R133, R93, 0x10, RZ ;  /* 0x000000105d857819 */ /* 0x000fe200000006ff */
[----:B------:R-:W-:Y:S01]  /*5660*/  IMAD R5, R78, R5, RZ ;  /* 0x000000054e057224 */ /* 0x000fe200078e02ff */
[----:B------:R-:W-:Y:S01]  /*5670*/  PRMT R131, R94, 0x8880, RZ ;  /* 0x000088805e837816 */ /* 0x000fe200000000ff */
[C---:B------:R-:W-:Y:S01]  /*5680*/  IMAD R6, R78.reuse, R6, RZ ;  /* 0x000000064e067224 */ /* 0x040fe200078e02ff */
[----:B------:R-:W-:Y:S01]  /*5690*/  SYNCS.ARRIVE.TRANS64.RED.A1T0 RZ, [UR5], RZ ;  /* 0x000000ffffff79a7 */ /* 0x000fe20008100405 */
[-C--:B------:R-:W-:Y:S01]  /*56a0*/  IMAD R4, R81, R80.reuse, R4 ;  /* 0x0000005051047224 */ /* 0x080fe200078e0204 */
[----:B------:R-:W-:Y:S01]  /*56b0*/  MOV R81, R145 ;  /* 0x0000009100517202 */ /* 0x000fe20000000f00 */
[----:B------:R-:W-:Y:S01]  /*56c0*/  IMAD R7, R78, R7, RZ ;  /* 0x000000074e077224 */ /* 0x000fe200078e02ff */
[----:B------:R-:W-:Y:S01]  /*56d0*/  SHF.L.U32 R130, R94, 0x10, RZ ;  /* 0x000000105e827819 */ /* 0x000fe200000006ff */
[-C--:B------:R-:W-:Y:S01]  /*56e0*/  IMAD R5, R82, R80.reuse, R5 ;  /* 0x0000005052057224 */ /* 0x080fe200078e0205 */
[----:B------:R-:W-:Y:S01]  /*56f0*/  SHF.R.S32.HI R82, RZ, 0x18, R144 ;  /* 0x00000018ff527819 */ /* 0x000fe20000011490 */
[----:B------:R-:W-:Y:S01]  /*5700*/  IMAD R6, R83, R80, R6 ;  /* 0x0000005053067224 */ /* 0x000fe200078e0206 */
[C---:B------:R-:W-:Y:S01]  /*5710*/  PRMT R128, R95.reuse, 0x8880, RZ ;  /* 0x000088805f807816 */ /* 0x040fe200000000ff */
[----:B------:R-:W-:Y:S01]  /*5720*/  IMAD R8, R78, R8, RZ ;  /* 0x000000084e087224 */ /* 0x000fe200078e02ff */
[----:B------:R-:W-:Y:S01]  /*5730*/  SHF.L.U32 R127, R95, 0x10, RZ ;  /* 0x000000105f7f7819 */ /* 0x000fe200000006ff */
[-C--:B------:R-:W-:Y:S01]  /*5740*/  IMAD R7, R84, R80.reuse, R7 ;  /* 0x0000005054077224 */ /* 0x080fe200078e0207 */
[----:B------:R-:W-:Y:S01]  /*5750*/  PRMT R125, R96, 0x8880, RZ ;  /* 0x00008880607d7816 */ /* 0x000fe200000000ff */
[----:B------:R-:W-:Y:S01]  /*5760*/  IMAD R9, R78, R9, RZ ;  /* 0x000000094e097224 */ /* 0x000fe200078e02ff */
[----:B------:R-:W-:Y:S01]  /*5770*/  SHF.L.U32 R124, R96, 0x10, RZ ;  /* 0x00000010607c7819 */ /* 0x000fe200000006ff */
[----:B------:R-:W-:Y:S01]  /*5780*/  IMAD R8, R81, R80, R8 ;  /* 0x0000005051087224 */ /* 0x000fe200078e0208 */
[----:B------:R-:W-:Y:S01]  /*5790*/  I2IP.S8.S32.SAT R148, R7, R6, RZ ;  /* 0x0000000607947239 */ /* 0x000fe200000014ff */
[C---:B------:R-:W-:Y:S01]  /*57a0*/  IMAD R10, R78.reuse, R10, RZ ;  /* 0x0000000a4e0a7224 */ /* 0x040fe200078e02ff */
[----:B------:R-:W-:Y:S01]  /*57b0*/  PRMT R122, R97, 0x8880, RZ ;  /* 0x00008880617a7816 */ /* 0x000fe200000000ff */
[----:B------:R-:W-:Y:S01]  /*57c0*/  IMAD R11, R78, R11, RZ ;  /* 0x0000000b4e0b7224 */ /* 0x000fe200078e02ff */
[----:B------:R-:W-:Y:S01]  /*57d0*/  I2IP.S8.S32.SAT R148, R5, R4, R148 ;  /* 0x0000000405947239 */ /* 0x000fe20000001494 */
[----:B------:R-:W-:Y:S01]  /*57e0*/  IMAD R9, R82, R80, R9 ;  /* 0x0000005052097224 */ /* 0x000fe200078e0209 */
[----:B------:R-:W-:Y:S01]  /*57f0*/  SHF.R.S32.HI R82, RZ, 0x18, R141 ;  /* 0x00000018ff527819 */ /* 0x000fe2000001148d */
[----:B------:R-:W-:Y:S01]  /*5800*/  IMAD R12, R78, R12, RZ ;  /* 0x0000000c4e0c7224 */ /* 0x000fe200078e02ff */
[C---:B------:R-:W-:Y:S01]  /*5810*/  PRMT R119, R98.reuse, 0x8880, RZ ;  /* 0x0000888062777816 */ /* 0x040fe200000000ff */
[----:B------:R-:W-:Y:S01]  /*5820*/  IMAD.MOV.U32 R83, RZ, RZ, R142 ;  /* 0x000000ffff537224 */ /* 0x000fe200078e008e */
[----:B------:R-:W-:Y:S01]  /*5830*/  SHF.L.U32 R118, R98, 0x10, RZ ;  /* 0x0000001062767819 */ /* 0x000fe200000006ff */
[C---:B------:R-:W-:Y:S01]  /*5840*/  IMAD R13, R78.reuse, R13, RZ ;  /* 0x0000000d4e0d7224 */ /* 0x040fe200078e02ff */
[C---:B------:R-:W-:Y:S01]  /*5850*/  PRMT R116, R99.reuse, 0x8880, RZ ;  /* 0x0000888063747816 */ /* 0x040fe200000000ff */
[C---:B------:R-:W-:Y:S01]  /*5860*/  IMAD R14, R78.reuse, R14, RZ ;  /* 0x0000000e4e0e7224 */ /* 0x040fe200078e02ff */
[----:B------:R-:W-:Y:S01]  /*5870*/  SHF.L.U32 R115, R99, 0x10, RZ ;  /* 0x0000001063737819 */ /* 0x000fe200000006ff */
[----:B------:R-:W-:Y:S01]  /*5880*/  IMAD R15, R78, R15, RZ ;  /* 0x0000000f4e0f7224 */ /* 0x000fe200078e02ff */
[----:B------:R-:W-:Y:S01]  /*5890*/  PRMT R113, R100, 0x8880, RZ ;  /* 0x0000888064717816 */ /* 0x000fe200000000ff */
[----:B------:R-:W-:Y:S01]  /*58a0*/  IMAD R0, R78, R16, RZ ;  /* 0x000000104e007224 */ /* 0x000fe200078e02ff */
[----:B------:R-:W-:Y:S01]  /*58b0*/  SHF.L.U32 R112, R100, 0x10, RZ ;  /* 0x0000001064707819 */ /* 0x000fe200000006ff */
[C---:B------:R-:W-:Y:S01]  /*58c0*/  IMAD R2, R78.reuse, R17, RZ ;  /* 0x000000114e027224 */ /* 0x040fe200078e02ff */
[C---:B------:R-:W-:Y:S01]  /*58d0*/  PRMT R110, R101.reuse, 0x8880, RZ ;  /* 0x00008880656e7816 */ /* 0x040fe200000000ff */
[C---:B------:R-:W-:Y:S01]  /*58e0*/  IMAD R3, R78.reuse, R18, RZ ;  /* 0x000000124e037224 */ /* 0x040fe200078e02ff */
[----:B------:R-:W-:Y:S01]  /*58f0*/  SHF.L.U32 R109, R101, 0x10, RZ ;  /* 0x00000010656d7819 */ /* 0x000fe200000006ff */
[----:B------:R-:W-:Y:S01]  /*5900*/  IMAD R19, R78, R19, RZ ;  /* 0x000000134e137224 */ /* 0x000fe200078e02ff */
[----:B------:R-:W-:Y:S01]  /*5910*/  PRMT R107, R102, 0x8880, RZ ;  /* 0x00008880666b7816 */ /* 0x000fe200000000ff */
[C---:B------:R-:W-:Y:S01]  /*5920*/  IMAD R16, R78.reuse, R20, RZ ;  /* 0x000000144e107224 */ /* 0x040fe200078e02ff */
[----:B------:R-:W-:Y:S01]  /*5930*/  PRMT R104, R103, 0x8880, RZ ;  /* 0x0000888067687816 */ /* 0x000fe200000000ff */
[C---:B------:R-:W-:Y:S01]  /*5940*/  IMAD R17, R78.reuse, R21, RZ ;  /* 0x000000154e117224 */ /* 0x040fe200078e02ff */
[----:B------:R-:W-:Y:S01]  /*5950*/  SHF.L.U32 R143, R89, 0x8, RZ ;  /* 0x00000008598f7819 */ /* 0x000fe200000006ff */
[C---:B------:R-:W-:Y:S01]  /*5960*/  IMAD R18, R78.reuse, R22, RZ ;  /* 0x000000164e127224 */ /* 0x040fe200078e02ff */
[----:B------:R-:W-:Y:S01]  /*5970*/  SHF.R.S32.HI R89, RZ, 0x18, R92 ;  /* 0x00000018ff597819 */ /* 0x000fe2000001145c */
[C---:B------:R-:W-:Y:S01]  /*5980*/  IMAD R23, R78.reuse, R23, RZ ;  /* 0x000000174e177224 */ /* 0x040fe200078e02ff */
[----:B------:R-:W-:Y:S01]  /*5990*/  SHF.R.S32.HI R81, RZ, 0x18, R143 ;  /* 0x00000018ff517819 */ /* 0x000fe2000001148f */
[----:B------:R-:W-:Y:S01]  /*59a0*/  IMAD R20, R78, R24, RZ ;  /* 0x000000184e147224 */ /* 0x000fe200078e02ff */
[----:B------:R-:W-:Y:S01]  /*59b0*/  SHF.L.U32 R87, R90, 0x8, RZ ;  /* 0x000000085a577819 */ /* 0x000fe200000006ff */
[----:B------:R-:W-:Y:S01]  /*59c0*/  IMAD R21, R78, R25, RZ ;  /* 0x000000194e157224 */ /* 0x000fe200078e02ff */
[----:B------:R-:W-:Y:S01]  /*59d0*/  SHF.R.S32.HI R90, RZ, 0x18, R93 ;  /* 0x00000018ff5a7819 */ /* 0x000fe2000001145d */
[----:B------:R-:W-:Y:S01]  /*59e0*/  IMAD R10, R81, R80, R10 ;  /* 0x00000050510a7224 */ /* 0x000fe200078e020a */
[----:B------:R-:W-:Y:S01]  /*59f0*/  MOV R81, R140 ;  /* 0x0000008c00517202 */ /* 0x000fe20000000f00 */
[-C--:B------:R-:W-:Y:S01]  /*5a00*/  IMAD R11, R85, R80.reuse, R11 ;  /* 0x00000050550b7224 */ /* 0x080fe200078e020b */
[----:B------:R-:W-:Y:S01]  /*5a10*/  SHF.R.S32.HI R87, RZ, 0x18, R87 ;  /* 0x00000018ff577819 */ /* 0x000fe20000011457 */
[-C--:B------:R-:W-:Y:S01]  /*5a20*/  IMAD R12, R83, R80.reuse, R12 ;  /* 0x00000050530c7224 */ /* 0x080fe200078e020c */
[----:B------:R-:W-:Y:S01]  /*5a30*/  SHF.R.S32.HI R83, RZ, 0x18, R139 ;  /* 0x00000018ff537819 */ /* 0x000fe2000001148b */
[----:B------:R-:W-:Y:S01]  /*5a40*/  IMAD R13, R82, R80, R13 ;  /* 0x00000050520d7224 */ /* 0x000fe200078e020d */
[----:B------:R-:W-:Y:S01]  /*5a50*/  I2IP.S8.S32.SAT R149, R11, R10, RZ ;  /* 0x0000000a0b957239 */ /* 0x000fe200000014ff */
[-C--:B------:R-:W-:Y:S01]  /*5a60*/  IMAD R14, R87, R80.reuse, R14 ;  /* 0x00000050570e7224 */ /* 0x080fe200078e020e */
[----:B------:R-:W-:Y:S01]  /*5a70*/  SHF.R.S32.HI R82, RZ, 0x18, R136 ;  /* 0x00000018ff527819 */ /* 0x000fe20000011488 */
[----:B------:R-:W-:Y:S01]  /*5a80*/  IMAD R15, R86, R80, R15 ;  /* 0x00000050560f7224 */ /* 0x000fe200078e020f */
[----:B------:R-:W-:Y:S01]  /*5a90*/  I2IP.S8.S32.SAT R149, R9, R8, R149 ;  /* 0x0000000809957239 */ /* 0x000fe20000001495 */
[-C--:B------:R-:W-:Y:S01]  /*5aa0*/  IMAD R0, R81, R80.reuse, R0 ;  /* 0x0000005051007224 */ /* 0x080fe200078e0200 */
[----:B------:R-:W-:Y:S01]  /*5ab0*/  SHF.L.U32 R138, R91, 0x8, RZ ;  /* 0x000000085b8a7819 */ /* 0x000fe200000006ff */
[----:B------:R-:W-:Y:S01]  /*5ac0*/  IMAD R2, R83, R80, R2 ;  /* 0x0000005053027224 */ /* 0x000fe200078e0202 */
[----:B------:R-:W-:Y:S01]  /*5ad0*/  I2IP.S8.S32.SAT R150, R15, R14, RZ ;  /* 0x0000000e0f967239 */ /* 0x000fe200000014ff */
[C---:B------:R-:W-:Y:S01]  /*5ae0*/  IMAD R22, R78.reuse, R26, RZ ;  /* 0x0000001a4e167224 */ /* 0x040fe200078e02ff */
[----:B------:R-:W-:Y:S01]  /*5af0*/  MOV R83, R137 ;  /* 0x0000008900537202 */ /* 0x000fe20000000f00 */
[C---:B------:R-:W-:Y:S01]  /*5b00*/  IMAD R27, R78.reuse, R27, RZ ;  /* 0x0000001b4e1b7224 */ /* 0x040fe200078e02ff */
[----:B------:R-:W-:Y:S01]  /*5b10*/  I2IP.S8.S32.SAT R150, R13, R12, R150 ;  /* 0x0000000c0d967239 */ /* 0x000fe20000001496 */
[C---:B------:R-:W-:Y:S01]  /*5b20*/  IMAD R24, R78.reuse, R28, RZ ;  /* 0x0000001c4e187224 */ /* 0x040fe200078e02ff */
[----:B------:R-:W-:Y:S01]  /*5b30*/  SHF.R.S32.HI R81, RZ, 0x18, R138 ;  /* 0x00000018ff517819 */ /* 0x000fe2000001148a */
[C---:B------:R-:W-:Y:S01]  /*5b40*/  IMAD R25, R78.reuse, R29, RZ ;  /* 0x0000001d4e197224 */ /* 0x040fe200078e02ff */
[----:B------:R-:W-:Y:S01]  /*5b50*/  SHF.R.S32.HI R91, RZ, 0x18, R94 ;  /* 0x00000018ff5b7819 */ /* 0x000fe2000001145e */
[----:B------:R-:W-:Y:S01]  /*5b60*/  IMAD R26, R78, R30, RZ ;  /* 0x0000001e4e1a7224 */ /* 0x000fe200078e02ff */
[----:B------:R-:W-:Y:S01]  /*5b70*/  SHF.R.S32.HI R94, RZ, 0x18, R97 ;  /* 0x00000018ff5e7819 */ /* 0x000fe20000011461 */
[-C--:B------:R-:W-:Y:S01]  /*5b80*/  IMAD R3, R81, R80.reuse, R3 ;  /* 0x0000005051037224 */ /* 0x080fe200078e0203 */
[----:B------:R-:W-:Y:S01]  /*5b90*/  SHF.L.U32 R135, R92, 0x8, RZ ;  /* 0x000000085c877819 */ /* 0x000fe200000006ff */
[----:B------:R-:W-:Y:S01]  /*5ba0*/  IMAD R19, R88, R80, R19 ;  /* 0x0000005058137224 */ /* 0x000fe200078e0213 */
[----:B------:R-:W-:Y:S01]  /*5bb0*/  MOV R81, R134 ;  /* 0x0000008600517202 */ /* 0x000fe20000000f00 */
[-C--:B------:R-:W-:Y:S01]  /*5bc0*/  IMAD R16, R83, R80.reuse, R16 ;  /* 0x0000005053107224 */ /* 0x080fe200078e0210 */
[----:B------:R-:W-:Y:S01]  /*5bd0*/  SHF.R.S32.HI R85, RZ, 0x18, R135 ;  /* 0x00000018ff557819 */ /* 0x000fe20000011487 */
[-C--:B------:R-:W-:Y:S01]  /*5be0*/  IMAD R17, R82, R80.reuse, R17 ;  /* 0x0000005052117224 */ /* 0x080fe200078e0211 */
[----:B------:R-:W-:Y:S01]  /*5bf0*/  I2IP.S8.S32.SAT R151, R19, R3, RZ ;  /* 0x0000000313977239 */ /* 0x000fe200000014ff */
[----:B------:R-:W-:Y:S01]  /*5c00*/  IMAD R31, R78, R31, RZ ;  /* 0x0000001f4e1f7224 */ /* 0x000fe200078e02ff */
[----:B------:R-:W-:Y:S01]  /*5c10*/  SHF.R.S32.HI R82, RZ, 0x18, R133 ;  /* 0x00000018ff527819 */ /* 0x000fe20000011485 */
[-C--:B------:R-:W-:Y:S01]  /*5c20*/  IMAD R18, R85, R80.reuse, R18 ;  /* 0x0000005055127224 */ /* 0x080fe200078e0212 */
[----:B------:R-:W-:Y:S01]  /*5c30*/  SHF.L.U32 R132, R93, 0x8, RZ ;  /* 0x000000085d847819 */ /* 0x000fe200000006ff */
[----:B------:R-:W-:Y:S01]  /*5c40*/  IMAD R23, R89, R80, R23 ;  /* 0x0000005059177224 */ /* 0x000fe200078e0217 */
[----:B------:R-:W-:Y:S01]  /*5c50*/  I2IP.S8.S32.SAT R151, R2, R0, R151 ;  /* 0x0000000002977239 */ /* 0x000fe20000001497 */
[-C--:B------:R-:W-:Y:S01]  /*5c60*/  IMAD R20, R81, R80.reuse, R20 ;  /* 0x0000005051147224 */ /* 0x080fe200078e0214 */
[----:B------:R-:W-:Y:S01]  /*5c70*/  SHF.R.S32.HI R81, RZ, 0x18, R132 ;  /* 0x00000018ff517819 */ /* 0x000fe20000011484 */
[----:B------:R-:W-:Y:S01]  /*5c80*/  IMAD R21, R82, R80, R21 ;  /* 0x0000005052157224 */ /* 0x000fe200078e0215 */
[----:B------:R-:W-:Y:S01]  /*5c90*/  I2IP.S8.S32.SAT R160, R23, R18, RZ ;  /* 0x0000001217a07239 */ /* 0x000fe200000014ff */
[----:B------:R-:W-:Y:S01]  /*5ca0*/  IMAD R28, R78, R32, RZ ;  /* 0x000000204e1c7224 */ /* 0x000fe200078e02ff */
[----:B------:R-:W-:Y:S01]  /*5cb0*/  MOV R83, R131 ;  /* 0x0000008300537202 */ /* 0x000fe20000000f00 */
[-C--:B------:R-:W-:Y:S01]  /*5cc0*/  IMAD R22, R81, R80.reuse, R22 ;  /* 0x0000005051167224 */ /* 0x080fe200078e0216 */
[----:B------:R-:W-:Y:S01]  /*5cd0*/  SHF.R.S32.HI R82, RZ, 0x18, R130 ;  /* 0x00000018ff527819 */ /* 0x000fe20000011482 */
[-C--:B------:R-:W-:Y:S01]  /*5ce0*/  IMAD R27, R90, R80.reuse, R27 ;  /* 0x000000505a1b7224 */ /* 0x080fe200078e021b */
[----:B------:R-:W-:Y:S01]  /*5cf0*/  SHF.R.S32.HI R85, RZ, 0x18, R129 ;  /* 0x00000018ff557819 */ /* 0x000fe20000011481 */
[-C--:B------:R-:W-:Y:S01]  /*5d00*/  IMAD R24, R83, R80.reuse, R24 ;  /* 0x0000005053187224 */ /* 0x080fe200078e0218 */
[----:B------:R1:W-:Y:S01]  /*5d10*/  STS.128 [R180+UR43+0x2200], R148 ;  /* 0x00220094b4007988 */ /* 0x0003e20008000c2b */
[-C--:B------:R-:W-:Y:S01]  /*5d20*/  IMAD R25, R82, R80.reuse, R25 ;  /* 0x0000005052197224 */ /* 0x080fe200078e0219 */
[----:B------:R-:W-:Y:S01]  /*5d30*/  SHF.L.U32 R126, R95, 0x8, RZ ;  /* 0x000000085f7e7819 */ /* 0x000fe200000006ff */
[----:B------:R-:W-:Y:S01]  /*5d40*/  IMAD R26, R85, R80, R26 ;  /* 0x00000050551a7224 */ /* 0x000fe200078e021a */
[----:B------:R-:W-:Y:S01]  /*5d50*/  I2IP.S8.S32.SAT R160, R17, R16, R160 ;  /* 0x0000001011a07239 */ /* 0x000fe200000014a0 */
[----:B------:R-:W-:Y:S01]  /*5d60*/  IMAD.MOV.U32 R81, RZ, RZ, R128 ;  /* 0x000000ffff517224 */ /* 0x000fe200078e0080 */
[----:B------:R-:W-:Y:S01]  /*5d70*/  SHF.R.S32.HI R82, RZ, 0x18, R127 ;  /* 0x00000018ff527819 */ /* 0x000fe2000001147f */
[C---:B------:R-:W-:Y:S01]  /*5d80*/  IMAD R29, R78.reuse, R33, RZ ;  /* 0x000000214e1d7224 */ /* 0x040fe200078e02ff */
[----:B------:R-:W-:Y:S01]  /*5d90*/  I2IP.S8.S32.SAT R161, R27, R22, RZ ;  /* 0x000000161ba17239 */ /* 0x000fe200000014ff */
[----:B------:R-:W-:Y:S01]  /*5da0*/  IMAD R31, R91, R80, R31 ;  /* 0x000000505b1f7224 */ /* 0x000fe200078e021f */
[----:B------:R-:W-:Y:S01]  /*5db0*/  SHF.R.S32.HI R83, RZ, 0x18, R126 ;  /* 0x00000018ff537819 */ /* 0x000fe2000001147e */
[C---:B------:R-:W-:Y:S01]  /*5dc0*/  IMAD R30, R78.reuse, R34, RZ ;  /* 0x000000224e1e7224 */ /* 0x040fe200078e02ff */
[----:B------:R-:W-:Y:S01]  /*5dd0*/  I2IP.S8.S32.SAT R161, R21, R20, R161 ;  /* 0x0000001415a17239 */ /* 0x000fe200000014a1 */
[----:B------:R-:W-:Y:S01]  /*5de0*/  IMAD R28, R81, R80, R28 ;  /* 0x00000050511c7224 */ /* 0x000fe200078e021c */
[----:B------:R-:W-:Y:S01]  /*5df0*/  SHF.R.S32.HI R92, RZ, 0x18, R95 ;  /* 0x00000018ff5c7819 */ /* 0x000fe2000001145f */
[----:B------:R-:W-:Y:S01]  /*5e00*/  IMAD R35, R78, R35, RZ ;  /* 0x000000234e237224 */ /* 0x000fe200078e02ff */
[----:B------:R-:W-:Y:S01]  /*5e10*/  I2IP.S8.S32.SAT R162, R31, R26, RZ ;  /* 0x0000001a1fa27239 */ /* 0x000fe200000014ff */
[----:B------:R-:W-:Y:S01]  /*5e20*/  IMAD R29, R82, R80, R29 ;  /* 0x00000050521d7224 */ /* 0x000fe200078e021d */
[----:B------:R-:W-:Y:S01]  /*5e30*/  MOV R81, R125 ;  /* 0x0000007d00517202 */ /* 0x000fe20000000f00 */
[----:B------:R-:W-:Y:S01]  /*5e40*/  IMAD R32, R78, R36, RZ ;  /* 0x000000244e207224 */ /* 0x000fe200078e02ff */
[----:B------:R-:W-:Y:S01]  /*5e50*/  I2IP.S8.S32.SAT R162, R25, R24, R162 ;  /* 0x0000001819a27239 */ /* 0x000fe200000014a2 */
[-C--:B------:R-:W-:Y:S01]  /*5e60*/  IMAD R30, R83, R80.reuse, R30 ;  /* 0x00000050531e7224 */ /* 0x080fe200078e021e */
[----:B------:R-:W-:Y:S01]  /*5e70*/  SHF.L.U32 R123, R96, 0x8, RZ ;  /* 0x00000008607b7819 */ /* 0x000fe200000006ff */
[----:B------:R-:W-:Y:S01]  /*5e80*/  IMAD R35, R92, R80, R35 ;  /* 0x000000505c237224 */ /* 0x000fe200078e0223 */
[----:B------:R-:W-:Y:S01]  /*5e90*/  SHF.R.S32.HI R82, RZ, 0x18, R124 ;  /* 0x00000018ff527819 */ /* 0x000fe2000001147c */
[C---:B------:R-:W-:Y:S01]  /*5ea0*/  IMAD R33, R78.reuse, R37, RZ ;  /* 0x000000254e217224 */ /* 0x040fe200078e02ff */
[----:B------:R-:W-:Y:S01]  /*5eb0*/  MOV R83, R122 ;  /* 0x0000007a00537202 */ /* 0x000fe20000000f00 */
[----:B------:R-:W-:Y:S01]  /*5ec0*/  IMAD R32, R81, R80, R32 ;  /* 0x0000005051207224 */ /* 0x000fe200078e0220 */
[----:B------:R-:W-:Y:S01]  /*5ed0*/  SHF.R.S32.HI R81, RZ, 0x18, R123 ;  /* 0x00000018ff517819 */ /* 0x000fe2000001147b */
[C---:B------:R-:W-:Y:S01]  /*5ee0*/  IMAD R34, R78.reuse, R38, RZ ;  /* 0x000000264e227224 */ /* 0x040fe200078e02ff */
[----:B------:R-:W-:Y:S01]  /*5ef0*/  SHF.R.S32.HI R93, RZ, 0x18, R96 ;  /* 0x00000018ff5d7819 */ /* 0x000fe20000011460 */
[----:B------:R-:W-:Y:S01]  /*5f00*/  IMAD R39, R78, R39, RZ ;  /* 0x000000274e277224 */ /* 0x000fe200078e02ff */
[----:B------:R-:W-:Y:S01]  /*5f10*/  I2IP.S8.S32.SAT R163, R35, R30, RZ ;  /* 0x0000001e23a37239 */ /* 0x000fe200000014ff */
[----:B------:R-:W-:Y:S01]  /*5f20*/  IMAD R33, R82, R80, R33 ;  /* 0x0000005052217224 */ /* 0x000fe200078e0221 */
[----:B------:R-:W-:Y:S01]  /*5f30*/  SHF.L.U32 R120, R97, 0x8, RZ ;  /* 0x0000000861787819 */ /* 0x000fe200000006ff */
[C---:B------:R-:W-:Y:S01]  /*5f40*/  IMAD R36, R78.reuse, R40, RZ ;  /* 0x000000284e247224 */ /* 0x040fe200078e02ff */
[----:B------:R-:W-:Y:S01]  /*5f50*/  I2IP.S8.S32.SAT R163, R29, R28, R163 ;  /* 0x0000001c1da37239 */ /* 0x000fe200000014a3 */
[-C--:B------:R-:W-:Y:S01]  /*5f60*/  IMAD R34, R81, R80.reuse, R34 ;  /* 0x0000005051227224 */ /* 0x080fe200078e0222 */
[----:B------:R-:W-:Y:S01]  /*5f70*/  SHF.R.S32.HI R82, RZ, 0x18, R121 ;  /* 0x00000018ff527819 */ /* 0x000fe20000011479 */
[C---:B------:R-:W-:Y:S01]  /*5f80*/  IMAD R37, R78.reuse, R41, RZ ;  /* 0x000000294e257224 */ /* 0x040fe200078e02ff */
[----:B------:R-:W-:Y:S01]  /*5f90*/  MOV R81, R119 ;  /* 0x0000007700517202 */ /* 0x000fe20000000f00 */
[----:B------:R-:W-:Y:S01]  /*5fa0*/  IMAD R39, R93, R80, R39 ;  /* 0x000000505d277224 */ /* 0x000fe200078e0227 */
[----:B------:R-:W-:Y:S01]  /*5fb0*/  SHF.R.S32.HI R85, RZ, 0x18, R120 ;  /* 0x00000018ff557819 */ /* 0x000fe20000011478 */
[C---:B------:R-:W-:Y:S01]  /*5fc0*/  IMAD R38, R78.reuse, R42, RZ ;  /* 0x0000002a4e267224 */ /* 0x040fe200078e02ff */
[----:B------:R1:W-:Y:S01]  /*5fd0*/  STS.128 [R179+0x2200], R160 ;  /* 0x002200a0b3007388 */ /* 0x0003e20000000c00 */
[----:B------:R-:W-:Y:S01]  /*5fe0*/  IMAD R36, R83, R80, R36 ;  /* 0x0000005053247224 */ /* 0x000fe200078e0224 */
[----:B------:R-:W-:Y:S01]  /*5ff0*/  I2IP.S8.S32.SAT R172, R39, R34, RZ ;  /* 0x0000002227ac7239 */ /* 0x000fe200000014ff */
[----:B------:R-:W-:Y:S01]  /*6000*/  IMAD R43, R78, R43, RZ ;  /* 0x0000002b4e2b7224 */ /* 0x000fe200078e02ff */
[----:B------:R-:W-:Y:S01]  /*6010*/  MOV R83, R116 ;  /* 0x0000007400537202 */ /* 0x000fe20000000f00 */
[----:B------:R-:W-:Y:S01]  /*6020*/  IMAD R37, R82, R80, R37 ;  /* 0x0000005052257224 */ /* 0x000fe200078e0225 */
[----:B------:R-:W-:Y:S01]  /*6030*/  I2IP.S8.S32.SAT R172, R33, R32, R172 ;  /* 0x0000002021ac7239 */ /* 0x000fe200000014ac */
[----:B------:R-:W-:Y:S01]  /*6040*/  IMAD R40, R78, R44, RZ ;  /* 0x0000002c4e287224 */ /* 0x000fe200078e02ff */
[----:B------:R-:W-:Y:S01]  /*6050*/  SHF.R.S32.HI R82, RZ, 0x18, R118 ;  /* 0x00000018ff527819 */ /* 0x000fe20000011476 */
[-C--:B------:R-:W-:Y:S01]  /*6060*/  IMAD R38, R85, R80.reuse, R38 ;  /* 0x0000005055267224 */ /* 0x080fe200078e0226 */
[----:B------:R-:W-:Y:S01]  /*6070*/  SHF.L.U32 R117, R98, 0x8, RZ ;  /* 0x0000000862757819 */ /* 0x000fe200000006ff */
[-C--:B------:R-:W-:Y:S01]  /*6080*/  IMAD R43, R94, R80.reuse, R43 ;  /* 0x000000505e2b7224 */ /* 0x080fe200078e022b */
[----:B------:R-:W-:Y:S01]  /*6090*/  SHF.R.S32.HI R95, RZ, 0x18, R98 ;  /* 0x00000018ff5f7819 */ /* 0x000fe20000011462 */
[C---:B------:R-:W-:Y:S01]  /*60a0*/  IMAD R41, R78.reuse, R45, RZ ;  /* 0x0000002d4e297224 */ /* 0x040fe200078e02ff */
[----:B------:R-:W-:Y:S01]  /*60b0*/  SHF.R.S32.HI R85, RZ, 0x18, R114 ;  /* 0x00000018ff557819 */ /* 0x000fe20000011472 */
[----:B------:R-:W-:Y:S01]  /*60c0*/  IMAD R40, R81, R80, R40 ;  /* 0x0000005051287224 */ /* 0x000fe200078e0228 */
[----:B------:R-:W-:Y:S01]  /*60d0*/  SHF.R.S32.HI R81, RZ, 0x18, R117 ;  /* 0x00000018ff517819 */ /* 0x000fe20000011475 */
[C---:B------:R-:W-:Y:S01]  /*60e0*/  IMAD R42, R78.reuse, R46, RZ ;  /* 0x0000002e4e2a7224 */ /* 0x040fe200078e02ff */
[----:B------:R-:W-:Y:S01]  /*60f0*/  I2IP.S8.S32.SAT R173, R43, R38, RZ ;  /* 0x000000262bad7239 */ /* 0x000fe200000014ff */
[----:B------:R-:W-:Y:S01]  /*6100*/  IMAD R47, R78, R47, RZ ;  /* 0x0000002f4e2f7224 */ /* 0x000fe200078e02ff */
[----:B------:R-:W-:Y:S01]  /*6110*/  SHF.R.S32.HI R96, RZ, 0x18, R99 ;  /* 0x00000018ff607819 */ /* 0x000fe20000011463 */
[----:B------:R-:W-:Y:S01]  /*6120*/  IMAD R41, R82, R80, R41 ;  /* 0x0000005052297224 */ /* 0x000fe200078e0229 */
[----:B------:R-:W-:Y:S01]  /*6130*/  I2IP.S8.S32.SAT R173, R37, R36, R173 ;  /* 0x0000002425ad7239 */ /* 0x000fe200000014ad */
[C---:B------:R-:W-:Y:S01]  /*6140*/  IMAD R44, R78.reuse, R48, RZ ;  /* 0x000000304e2c7224 */ /* 0x040fe200078e02ff */
[----:B------:R-:W-:Y:S01]  /*6150*/  SHF.R.S32.HI R82, RZ, 0x18, R115 ;  /* 0x00000018ff527819 */ /* 0x000fe20000011473 */
[-C--:B------:R-:W-:Y:S01]  /*6160*/  IMAD R42, R81, R80.reuse, R42 ;  /* 0x00000050512a7224 */ /* 0x080fe200078e022a */
[----:B------:R-:W-:Y:S01]  /*6170*/  SHF.R.S32.HI R97, RZ, 0x18, R100 ;  /* 0x00000018ff617819 */ /* 0x000fe20000011464 */
[C---:B------:R-:W-:Y:S01]  /*6180*/  IMAD R45, R78.reuse, R49, RZ ;  /* 0x000000314e2d7224 */ /* 0x040fe200078e02ff */
[----:B------:R-:W-:Y:S01]  /*6190*/  SHF.R.S32.HI R98, RZ, 0x18, R101 ;  /* 0x00000018ff627819 */ /* 0x000fe20000011465 */
[----:B------:R-:W-:Y:S01]  /*61a0*/  IMAD R47, R95, R80, R47 ;  /* 0x000000505f2f7224 */ /* 0x000fe200078e022f */
[----:B------:R-:W-:Y:S01]  /*61b0*/  SHF.R.S32.HI R99, RZ, 0x18, R102 ;  /* 0x00000018ff637819 */ /* 0x000fe20000011466 */
[----:B------:R-:W-:Y:S01]  /*61c0*/  IMAD R46, R78, R50, RZ ;  /* 0x000000324e2e7224 */ /* 0x000fe200078e02ff */
[----:B------:R-:W-:Y:S01]  /*61d0*/  SHF.L.U32 R111, R100, 0x8, RZ ;  /* 0x00000008646f7819 */ /* 0x000fe200000006ff */
        /* <DEDUP_REMOVED lines=9> */
[----:B------:R-:W-:Y:S01]  /*6270*/  SHF.R.S32.HI R100, RZ, 0x18, R103 ;  /* 0x00000018ff647819 */ /* 0x000fe20000011467 */
[----:B------:R-:W-:Y:S01]  /*6280*/  IMAD.MOV.U32 R81, RZ, RZ, R113 ;  /* 0x000000ffff517224 */ /* 0x000fe200078e0071 */
[----:B------:R-:W-:Y:S01]  /*6290*/  SHF.L.U32 R108, R101, 0x8, RZ ;  /* 0x00000008656c7819 */ /* 0x000fe200000006ff */
[-C--:B------:R-:W-:Y:S01]  /*62a0*/  IMAD R51, R96, R80.reuse, R51 ;  /* 0x0000005060337224 */ /* 0x080fe200078e0233 */
[----:B------:R-:W-:Y:S01]  /*62b0*/  SHF.L.U32 R105, R102, 0x8, RZ ;  /* 0x0000000866697819 */ /* 0x000fe200000006ff */
[C---:B------:R-:W-:Y:S01]  /*62c0*/  IMAD R49, R78.reuse, R53, RZ ;  /* 0x000000354e317224 */ /* 0x040fe200078e02ff */
[----:B------:R-:W-:Y:S01]  /*62d0*/  SHF.L.U32 R102, R103, 0x10, RZ ;  /* 0x0000001067667819 */ /* 0x000fe200000006ff */
[----:B------:R-:W-:Y:S01]  /*62e0*/  IMAD R48, R81, R80, R48 ;  /* 0x0000005051307224 */ /* 0x000fe200078e0230 */
[----:B------:R-:W-:Y:S01]  /*62f0*/  SHF.R.S32.HI R81, RZ, 0x18, R111 ;  /* 0x00000018ff517819 */ /* 0x000fe2000001146f */
[C---:B------:R-:W-:Y:S01]  /*6300*/  IMAD R50, R78.reuse, R54, RZ ;  /* 0x000000364e327224 */ /* 0x040fe200078e02ff */
[----:B------:R-:W-:Y:S01]  /*6310*/  I2IP.S8.S32.SAT R175, R51, R46, RZ ;  /* 0x0000002e33af7239 */ /* 0x000fe200000014ff */
[----:B------:R-:W-:Y:S01]  /*6320*/  IMAD R55, R78, R55, RZ ;  /* 0x000000374e377224 */ /* 0x000fe200078e02ff */
[----:B------:R-:W-:Y:S01]  /*6330*/  SHF.L.U32 R101, R103, 0x8, RZ ;  /* 0x0000000867657819 */ /* 0x000fe200000006ff */
[----:B------:R-:W-:Y:S01]  /*6340*/  IMAD R49, R82, R80, R49 ;  /* 0x0000005052317224 */ /* 0x000fe200078e0231 */
[----:B------:R-:W-:Y:S01]  /*6350*/  I2IP.S8.S32.SAT R175, R45, R44, R175 ;  /* 0x0000002c2daf7239 */ /* 0x000fe200000014af */
[C---:B------:R-:W-:Y:S01]  /*6360*/  IMAD R52, R78.reuse, R56, RZ ;  /* 0x000000384e347224 */ /* 0x040fe200078e02ff */
[----:B------:R-:W-:Y:S01]  /*6370*/  SHF.R.S32.HI R82, RZ, 0x18, R109 ;  /* 0x00000018ff527819 */ /* 0x000fe2000001146d */
[-C--:B------:R-:W-:Y:S01]  /*6380*/  IMAD R50, R81, R80.reuse, R50 ;  /* 0x0000005051327224 */ /* 0x080fe200078e0232 */
[----:B------:R-:W-:Y:S01]  /*6390*/  SHF.R.S32.HI R81, RZ, 0x18, R108 ;  /* 0x00000018ff517819 */ /* 0x000fe2000001146c */
[C---:B------:R-:W-:Y:S01]  /*63a0*/  IMAD R53, R78.reuse, R57, RZ ;  /* 0x000000394e357224 */ /* 0x040fe200078e02ff */
[----:B------:R1:W-:Y:S01]  /*63b0*/  STS.128 [R178+0x2200], R172 ;  /* 0x002200acb2007388 */ /* 0x0003e20000000c00 */
[----:B------:R-:W-:Y:S02]  /*63c0*/  IMAD R55, R97, R80, R55 ;  /* 0x0000005061377224 */ /* 0x000fe400078e0237 */
[C---:B------:R-:W-:Y:S02]  /*63d0*/  IMAD R54, R78.reuse, R58, RZ ;  /* 0x0000003a4e367224 */ /* 0x040fe400078e02ff */
[----:B------:R-:W-:Y:S01]  /*63e0*/  IMAD R52, R83, R80, R52 ;  /* 0x0000005053347224 */ /* 0x000fe200078e0234 */
[----:B------:R-:W-:Y:S01]  /*63f0*/  I2IP.S8.S32.SAT R192, R55, R50, RZ ;  /* 0x0000003237c07239 */ /* 0x000fe200000014ff */
[----:B------:R-:W-:Y:S01]  /*6400*/  IMAD R59, R78, R59, RZ ;  /* 0x0000003b4e3b7224 */ /* 0x000fe200078e02ff */
[----:B------:R-:W-:Y:S01]  /*6410*/  MOV R83, R107 ;  /* 0x0000006b00537202 */ /* 0x000fe20000000f00 */
[----:B------:R-:W-:Y:S01]  /*6420*/  IMAD R53, R82, R80, R53 ;  /* 0x0000005052357224 */ /* 0x000fe200078e0235 */
[----:B------:R-:W-:Y:S01]  /*6430*/  I2IP.S8.S32.SAT R192, R49, R48, R192 ;  /* 0x0000003031c07239 */ /* 0x000fe200000014c0 */
[C---:B------:R-:W-:Y:S01]  /*6440*/  IMAD R56, R78.reuse, R60, RZ ;  /* 0x0000003c4e387224 */ /* 0x040fe200078e02ff */
[----:B------:R-:W-:Y:S01]  /*6450*/  SHF.R.S32.HI R82, RZ, 0x18, R106 ;  /* 0x00000018ff527819 */ /* 0x000fe2000001146a */
[-C--:B------:R-:W-:Y:S01]  /*6460*/  IMAD R54, R81, R80.reuse, R54 ;  /* 0x0000005051367224 */ /* 0x080fe200078e0236 */
[----:B------:R-:W-:Y:S01]  /*6470*/  SHF.R.S32.HI R81, RZ, 0x18, R105 ;  /* 0x00000018ff517819 */ /* 0x000fe20000011469 */
[----:B------:R-:W-:Y:S02]  /*6480*/  IMAD R57, R78, R61, RZ ;  /* 0x0000003d4e397224 */ /* 0x000fe400078e02ff */
[----:B------:R-:W-:Y:S02]  /*6490*/  IMAD R59, R98, R80, R59 ;  /* 0x00000050623b7224 */ /* 0x000fe400078e023b */
[C---:B------:R-:W-:Y:S02]  /*64a0*/  IMAD R58, R78.reuse, R62, RZ ;  /* 0x0000003e4e3a7224 */ /* 0x040fe400078e02ff */
[----:B------:R-:W-:Y:S01]  /*64b0*/  IMAD R56, R83, R80, R56 ;  /* 0x0000005053387224 */ /* 0x000fe200078e0238 */
[----:B------:R-:W-:Y:S01]  /*64c0*/  I2IP.S8.S32.SAT R193, R59, R54, RZ ;  /* 0x000000363bc17239 */ /* 0x000fe200000014ff */
[----:B------:R-:W-:Y:S01]  /*64d0*/  IMAD R63, R78, R63, RZ ;  /* 0x0000003f4e3f7224 */ /* 0x000fe200078e02ff */
[----:B------:R-:W-:Y:S01]  /*64e0*/  MOV R83, R104 ;  /* 0x0000006800537202 */ /* 0x000fe20000000f00 */
[----:B------:R-:W-:Y:S01]  /*64f0*/  IMAD R57, R82, R80, R57 ;  /* 0x0000005052397224 */ /* 0x000fe200078e0239 */
[----:B------:R-:W-:Y:S01]  /*6500*/  SHF.R.S32.HI R82, RZ, 0x18, R102 ;  /* 0x00000018ff527819 */ /* 0x000fe20000011466 */
[C---:B------:R-:W-:Y:S01]  /*6510*/  IMAD R60, R78.reuse, R64, RZ ;  /* 0x000000404e3c7224 */ /* 0x040fe200078e02ff */
[----:B------:R-:W-:Y:S01]  /*6520*/  I2IP.S8.S32.SAT R193, R53, R52, R193 ;  /* 0x0000003435c17239 */ /* 0x000fe200000014c1 */
[-C--:B------:R-:W-:Y:S01]  /*6530*/  IMAD R58, R81, R80.reuse, R58 ;  /* 0x00000050513a7224 */ /* 0x080fe200078e023a */
[----:B------:R-:W-:Y:S01]  /*6540*/  SHF.R.S32.HI R81, RZ, 0x18, R101 ;  /* 0x00000018ff517819 */ /* 0x000fe20000011465 */
[C---:B------:R-:W-:Y:S02]  /*6550*/  IMAD R61, R78.reuse, R65, RZ ;  /* 0x000000414e3d7224 */ /* 0x040fe400078e02ff */
[-C--:B------:R-:W-:Y:S02]  /*6560*/  IMAD R63, R99, R80.reuse, R63 ;  /* 0x00000050633f7224 */ /* 0x080fe400078e023f */
[----:B------:R-:W-:Y:S02]  /*6570*/  IMAD R60, R83, R80, R60 ;  /* 0x00000050533c7224 */ /* 0x000fe400078e023c */
[----:B------:R-:W-:Y:S01]  /*6580*/  IMAD R62, R78, R66, RZ ;  /* 0x000000424e3e7224 */ /* 0x000fe200078e02ff */
[----:B------:R-:W-:Y:S01]  /*6590*/  I2IP.S8.S32.SAT R194, R63, R58, RZ ;  /* 0x0000003a3fc27239 */ /* 0x000fe200000014ff */
[----:B------:R-:W-:Y:S02]  /*65a0*/  IMAD R61, R82, R80, R61 ;  /* 0x00000050523d7224 */ /* 0x000fe400078e023d */
[----:B------:R-:W-:Y:S01]  /*65b0*/  IMAD R67, R78, R67, RZ ;  /* 0x000000434e437224 */ /* 0x000fe200078e02ff */
[----:B------:R-:W-:Y:S01]  /*65c0*/  I2IP.S8.S32.SAT R194, R57, R56, R194 ;  /* 0x0000003839c27239 */ /* 0x000fe200000014c2 */
[-C--:B------:R-:W-:Y:S02]  /*65d0*/  IMAD R62, R81, R80.reuse, R62 ;  /* 0x00000050513e7224 */ /* 0x080fe400078e023e */
[----:B------:R-:W-:Y:S05]  /*65e0*/  IMAD R67, R100, R80, R67 ;  /* 0x0000005064437224 */ /* 0x000fea00078e0243 */
[----:B------:R-:W-:Y:S04]  /*65f0*/  I2IP.S8.S32.SAT R189, R67, R62, RZ ;  /* 0x0000003e43bd7239 */ /* 0x000fe800000014ff */
[----:B------:R-:W-:Y:S02]  /*6600*/  I2IP.S8.S32.SAT R195, R61, R60, R189 ;  /* 0x0000003c3dc37239 */ /* 0x000fe400000014bd */
[----:B------:R-:W-:Y:S03]  /*6610*/  IADD3 R189, PT, PT, R76, 0x1, RZ ;  /* 0x000000014cbd7810 */ /* 0x000fe60007ffe0ff */
[----:B------:R1:W-:Y:S01]  /*6620*/  STS.128 [R177+0x2200], R192 ;  /* 0x002200c0b1007388 */ /* 0x0003e20000000c00 */
[----:B------:R-:W-:Y:S01]  /*6630*/  @!PT LDS RZ, [RZ] ;  /* 0x00000000fffff984 */ /* 0x000fe20000000800 */
[----:B------:R-:W-:Y:S01]  /*6640*/  @!PT LDS RZ, [RZ] ;  /* 0x00000000fffff984 */ /* 0x000fe20000000800 */
[----:B------:R-:W-:Y:S01]  /*6650*/  @!PT LDS RZ, [RZ] ;  /* 0x00000000fffff984 */ /* 0x000fe20000000800 */
[----:B------:R-:W-:Y:S01]  /*6660*/  @!PT LDS RZ, [RZ] ;  /* 0x00000000fffff984 */ /* 0x000fe20000000800 */
[----:B------:R3:W-:Y:S07]  /*6670*/  MEMBAR.ALL.CTA ;  /* 0x0000000000007992 */ /* 0x0007ee0000008000 */
[----:B---3--:R-:W3:Y:S02]  /*6680*/  FENCE.VIEW.ASYNC.S ;  /* 0x00000000000073c6 */ /* 0x008ee40000000000 */
[----:B---3--:R-:W-:Y:S06]  /*6690*/  BAR.SYNC.DEFER_BLOCKING 0x1, 0x80 ;  /* 0x0042000000007b1d */ /* 0x008fec0000010000 */
[----:B------:R-:W-:Y:S05]  /*66a0*/  @P0 BRA `(.L_x_92) ;  /* 0x0000000000340947 */ /* 0x000fea0003800000 */
[----:B------:R-:W-:Y:S01]  /*66b0*/  UIADD3 UR12, UPT, UPT, UR43, 0x2200, URZ ;  /* 0x000022002b0c7890 */ /* 0x000fe2000fffe0ff */
[----:B------:R-:W-:Y:S01]  /*66c0*/  R2UR UR9, R165 ;  /* 0x00000000a50972ca */ /* 0x000fe200000e0000 */
[----:B------:R-:W-:Y:S01]  /*66d0*/  UIADD3 UR10, UP0, UPT, UR46, 0x680, URZ ;  /* 0x000006802e0a7890 */ /* 0x000fe2000ff1e0ff */
[----:B------:R-:W-:Y:S01]  /*66e0*/  R2UR UR8, R167 ;  /* 0x00000000a70872ca */ /* 0x000fe200000e0000 */
[----:B------:R-:W-:Y:S02]  /*66f0*/  UMOV UR7, UR36 ;  /* 0x0000002400077c82 */ /* 0x000fe40008000000 */
[----:B------:R-:W-:Y:S01]  /*6700*/  IMAD.U32 R186, RZ, RZ, UR12 ;  /* 0x0000000cffba7e24 */ /* 0x000fe2000f8e00ff */
[----:B------:R-:W-:Y:S04]  /*6710*/  UIADD3.X UR11, UPT, UPT, URZ, UR47, URZ, UP0, !UPT ;  /* 0x0000002fff0b7290 */ /* 0x000fe800087fe4ff */
[----:B------:R-:W-:Y:S03]  /*6720*/  R2UR UR4, R186 ;  /* 0x00000000ba0472ca */ /* 0x000fe600000e0000 */
[----:B------:R-:W-:Y:S02]  /*6730*/  USHF.L.U32 UR5, UR9, 0x6, URZ ;  /* 0x0000000609057899 */ /* 0x000fe400080006ff */
[----:B------:R-:W-:Y:S09]  /*6740*/  USHF.L.U32 UR6, UR8, 0x7, URZ ;  /* 0x0000000708067899 */ /* 0x000ff200080006ff */
[----:B------:R3:W-:Y:S01]  /*6750*/  UTMASTG.3D [UR4], [UR10] ;  /* 0x000000040a0073b5 */ /* 0x0007e20008010000 */
[----:B------:R0:W-:Y:S01]  /*6760*/  UTMACMDFLUSH ;  /* 0x00000000000079b7 */ /* 0x0001e20000000000 */
[----:B---3--:R-:W-:Y:S04]  /*6770*/  DEPBAR.LE SB0, 0x0 ;  /* 0x000080000000791a */ /* 0x008fe80000000000 */
.L_x_92:
[----:B------:R-:W-:Y:S05]  /*6780*/  BSYNC.RECONVERGENT B0 ;  /* 0x0000000000007941 */ /* 0x000fea0003800200 */
.L_x_91:
[----:B------:R-:W-:Y:S01]  /*6790*/  BAR.SYNC.DEFER_BLOCKING 0x1, 0x80 ;  /* 0x0042000000007b1d */ /* 0x000fe20000010000 */
[----:B------:R-:W-:Y:S01]  /*67a0*/  ISETP.NE.AND P2, PT, R187, RZ, PT ;  /* 0x000000ffbb00720c */ /* 0x000fe20003f45270 */
[----:B------:R-:W-:Y:S01]  /*67b0*/  IMAD.IADD R165, R75, 0x1, R164 ;  /* 0x000000014ba57824 */ /* 0x000fe200078e02a4 */
[----:B------:R-:W-:Y:S01]  /*67c0*/  ISETP.NE.AND P0, PT, R188, 0x2, PT ;  /* 0x00000002bc00780c */ /* 0x000fe20003f05270 */
[----:B------:R-:W-:Y:S01]  /*67d0*/  IMAD.IADD R167, R77, 0x1, R166 ;  /* 0x000000014da77824 */ /* 0x000fe200078e02a6 */
[----:B------:R-:W-:Y:S02]  /*67e0*/  ISETP.NE.AND P1, PT, R189, 0x4, PT ;  /* 0x00000004bd00780c */ /* 0x000fe40003f25270 */
[----:B------:R-:W-:Y:S02]  /*67f0*/  SEL R3, RZ, 0x1, P0 ;  /* 0x00000001ff037807 */ /* 0x000fe40000000000 */
[----:B------:R-:W-:Y:S02]  /*6800*/  SEL R0, RZ, 0x1, P1 ;  /* 0x00000001ff007807 */ /* 0x000fe40000800000 */
[----:B------:R-:W-:Y:S02]  /*6810*/  LOP3.LUT R184, R184, R3, RZ, 0x3c, !PT ;  /* 0x00000003b8b87212 */ /* 0x000fe400078e3cff */
[----:B------:R-:W-:Y:S02]  /*6820*/  LOP3.LUT R185, R185, R0, RZ, 0x3c, !PT ;  /* 0x00000000b9b97212 */ /* 0x000fe400078e3cff */
[----:B------:R-:W-:Y:S02]  /*6830*/  @P2 R2UR UR36, R182 ;  /* 0x00000000b62422ca */ /* 0x000fe400000e0000 */
[----:B------:R-:W-:Y:S02]  /*6840*/  SEL R188, R188, RZ, P0 ;  /* 0x000000ffbcbc7207 */ /* 0x000fe40000000000 */
[----:B------:R-:W-:Y:S01]  /*6850*/  SEL R76, R189, RZ, P1 ;  /* 0x000000ffbd4c7207 */ /* 0x000fe20000800000 */
[----:B------:R-:W-:Y:S10]  /*6860*/  @P2 BRA `(.L_x_93) ;  /* 0xffffffdc00342947 */ /* 0x000ff4000383ffff */
[----:B------:R-:W-:Y:S05]  /*6870*/  EXIT ;  /* 0x000000000000794d */ /* 0x000fea0003800000 */
.L_x_19:
[----:B--2---:R2:W1:Y:S02]  /*6880*/  SYNCS.PHASECHK.TRANS64.TRYWAIT P0, [R3+URZ+0xc0], R2 ;  /* 0x0000c002030075a7 */ /* 0x00446400080011ff */
[----:B-1----:R-:W-:Y:S05]  /*6890*/  @!P0 NANOSLEEP.SYNCS 0x989680 ;  /* 0x009896800000895d */ /* 0x002fea0003900000 */
[----:B------:R-:W1:Y:S02]  /*68a0*/  @!P0 SYNCS.PHASECHK.TRANS64 P0, [R3+URZ+0xc0], R2 ;  /* 0x0000c002030085a7 */ /* 0x000e6400080010ff */
[----:B-1----:R-:W-:Y:S05]  /*68b0*/  @!P0 BRA `(.L_x_19) ;  /* 0xfffffffc00f08947 */ /* 0x002fea000383ffff */
[----:B------:R-:W-:Y:S05]  /*68c0*/  BRA `(.L_x_94) ;  /* 0xffffffac00287947 */ /* 0x000fea000383ffff */
.L_x_22:
[----:B-1----:R-:W-:-:S07]  /*68d0*/  MOV R2, UR33 ;  /* 0x0000002100027c02 */ /* 0x002fce0008000f00 */
.L_x_95:
[----:B-1----:R1:W2:Y:S02]  /*68e0*/  SYNCS.PHASECHK.TRANS64.TRYWAIT P0, [R2+URZ+0x18], R5 ;  /* 0x00001805020075a7 */ /* 0x0022a400080011ff */
[----:B--2---:R-:W-:Y:S05]  /*68f0*/  @!P0 NANOSLEEP.SYNCS 0x989680 ;  /* 0x009896800000895d */ /* 0x004fea0003900000 */
[----:B------:R-:W2:Y:S02]  /*6900*/  @!P0 SYNCS.PHASECHK.TRANS64 P0, [R2+URZ+0x18], R5 ;  /* 0x00001805020085a7 */ /* 0x000ea400080010ff */
[----:B--2---:R-:W-:Y:S05]  /*6910*/  @!P0 BRA `(.L_x_95) ;  /* 0xfffffffc00f08947 */ /* 0x004fea000383ffff */
[----:B------:R-:W-:Y:S05]  /*6920*/  BRA `(.L_x_21) ;  /* 0xffffffac00787947 */ /* 0x000fea000383ffff */
.L_x_28:
[----:B-1----:R-:W-:-:S07]  /*6930*/  MOV R2, UR17 ;  /* 0x0000001100027c02 */ /* 0x002fce0008000f00 */
.L_x_96:
[----:B-1----:R1:W2:Y:S02]  /*6940*/  SYNCS.PHASECHK.TRANS64.TRYWAIT P0, [R2+URZ+0x18], R5 ;  /* 0x00001805020075a7 */ /* 0x0022a400080011ff */
[----:B--2---:R-:W-:Y:S05]  /*6950*/  @!P0 NANOSLEEP.SYNCS 0x989680 ;  /* 0x009896800000895d */ /* 0x004fea0003900000 */
[----:B------:R-:W2:Y:S02]  /*6960*/  @!P0 SYNCS.PHASECHK.TRANS64 P0, [R2+URZ+0x18], R5 ;  /* 0x00001805020085a7 */ /* 0x000ea400080010ff */
[----:B--2---:R-:W-:Y:S05]  /*6970*/  @!P0 BRA `(.L_x_96) ;  /* 0xfffffffc00f08947 */ /* 0x004fea000383ffff */
[----:B------:R-:W-:Y:S05]  /*6980*/  BRA `(.L_x_27) ;  /* 0xffffffb000207947 */ /* 0x000fea000383ffff */
.L_x_32:
[----:B-1----:R1:W2:Y:S02]  /*6990*/  SYNCS.PHASECHK.TRANS64.TRYWAIT P0, [R2+URZ+0x50], R3 ;  /* 0x00005003020075a7 */ /* 0x0022a400080011ff */
[----:B--2---:R-:W-:Y:S05]  /*69a0*/  @!P0 NANOSLEEP.SYNCS 0x989680 ;  /* 0x009896800000895d */ /* 0x004fea0003900000 */
[----:B------:R-:W2:Y:S02]  /*69b0*/  @!P0 SYNCS.PHASECHK.TRANS64 P0, [R2+URZ+0x50], R3 ;  /* 0x00005003020085a7 */ /* 0x000ea400080010ff */
[----:B--2---:R-:W-:Y:S05]  /*69c0*/  @!P0 BRA `(.L_x_32) ;  /* 0xfffffffc00f08947 */ /* 0x004fea000383ffff */
[----:B------:R-:W-:Y:S05]  /*69d0*/  BRA `(.L_x_97) ;  /* 0xffffffb000b07947 */ /* 0x000fea000383ffff */
.L_x_36:
[----:B----4-:R-:W-:-:S07]  /*69e0*/  MOV R0, UR5 ;  /* 0x0000000500007c02 */ /* 0x010fce0008000f00 */
.L_x_98:
[----:B-1----:R1:W2:Y:S02]  /*69f0*/  SYNCS.PHASECHK.TRANS64.TRYWAIT P0, [R0+URZ], R3 ;  /* 0x00000003000075a7 */ /* 0x0022a400080011ff */
[----:B--2---:R-:W-:Y:S05]  /*6a00*/  @!P0 NANOSLEEP.SYNCS 0x989680 ;  /* 0x009896800000895d */ /* 0x004fea0003900000 */
[----:B------:R-:W2:Y:S02]  /*6a10*/  @!P0 SYNCS.PHASECHK.TRANS64 P0, [R0+URZ], R3 ;  /* 0x00000003000085a7 */ /* 0x000ea400080010ff */
[----:B--2---:R-:W-:Y:S05]  /*6a20*/  @!P0 BRA `(.L_x_98) ;  /* 0xfffffffc00f08947 */ /* 0x004fea000383ffff */
[----:B------:R-:W-:Y:S05]  /*6a30*/  BRA `(.L_x_99) ;  /* 0xffffffb800207947 */ /* 0x000fea000383ffff */
.L_x_37:
[----:B----4-:R-:W-:-:S07]  /*6a40*/  MOV R0, UR5 ;  /* 0x0000000500007c02 */ /* 0x010fce0008000f00 */
.L_x_100:
[----:B-1----:R1:W2:Y:S02]  /*6a50*/  SYNCS.PHASECHK.TRANS64.TRYWAIT P0, [R0+URZ], R3 ;  /* 0x00000003000075a7 */ /* 0x0022a400080011ff */
[----:B--2---:R-:W-:Y:S05]  /*6a60*/  @!P0 NANOSLEEP.SYNCS 0x989680 ;  /* 0x009896800000895d */ /* 0x004fea0003900000 */
[----:B------:R-:W2:Y:S02]  /*6a70*/  @!P0 SYNCS.PHASECHK.TRANS64 P0, [R0+URZ], R3 ;  /* 0x00000003000085a7 */ /* 0x000ea400080010ff */
[----:B--2---:R-:W-:Y:S05]  /*6a80*/  @!P0 BRA `(.L_x_100) ;  /* 0xfffffffc00f08947 */ /* 0x004fea000383ffff */
[----:B------:R-:W-:Y:S05]  /*6a90*/  BRA `(.L_x_101) ;  /* 0xffffffb8002c7947 */ /* 0x000fea000383ffff */
.L_x_40:
[----:B-1----:R1:W2:Y:S02]  /*6aa0*/  SYNCS.PHASECHK.TRANS64.TRYWAIT P0, [R0+URZ+0xb0], R5 ;  /* 0x0000b005000075a7 */ /* 0x0022a400080011ff */
[----:B--2---:R-:W-:Y:S05]  /*6ab0*/  @!P0 NANOSLEEP.SYNCS 0x989680 ;  /* 0x009896800000895d */ /* 0x004fea0003900000 */
[----:B------:R-:W2:Y:S02]  /*6ac0*/  @!P0 SYNCS.PHASECHK.TRANS64 P0, [R0+URZ+0xb0], R5 ;  /* 0x0000b005000085a7 */ /* 0x000ea400080010ff */
[----:B--2---:R-:W-:Y:S05]  /*6ad0*/  @!P0 BRA `(.L_x_40) ;  /* 0xfffffffc00f08947 */ /* 0x004fea000383ffff */
[----:B------:R-:W-:Y:S05]  /*6ae0*/  BRA `(.L_x_102) ;  /* 0xffffffb800887947 */ /* 0x000fea000383ffff */
.L_x_41:
[----:B------:R-:W-:-:S07]  /*6af0*/  MOV R0, UR5 ;  /* 0x0000000500007c02 */ /* 0x000fce0008000f00 */
.L_x_103:
[----:B-1----:R1:W2:Y:S02]  /*6b00*/  SYNCS.PHASECHK.TRANS64.TRYWAIT P0, [R0+URZ+0x60], R5 ;  /* 0x00006005000075a7 */ /* 0x0022a400080011ff */
[----:B--2---:R-:W-:Y:S05]  /*6b10*/  @!P0 NANOSLEEP.SYNCS 0x989680 ;  /* 0x009896800000895d */ /* 0x004fea0003900000 */
[----:B------:R-:W2:Y:S02]  /*6b20*/  @!P0 SYNCS.PHASECHK.TRANS64 P0, [R0+URZ+0x60], R5 ;  /* 0x00006005000085a7 */ /* 0x000ea400080010ff */
[----:B--2---:R-:W-:Y:S05]  /*6b30*/  @!P0 BRA `(.L_x_103) ;  /* 0xfffffffc00f08947 */ /* 0x004fea000383ffff */
[----:B------:R-:W-:Y:S05]  /*6b40*/  BRA `(.L_x_104) ;  /* 0xffffffb800987947 */ /* 0x000fea000383ffff */
.L_x_42:
[----:B-1----:R1:W2:Y:S02]  /*6b50*/  SYNCS.PHASECHK.TRANS64.TRYWAIT P1, [R0+URZ+0x50], R5 ;  /* 0x00005005000075a7 */ /* 0x0022a400080211ff */
[----:B--2---:R-:W-:Y:S05]  /*6b60*/  @!P1 NANOSLEEP.SYNCS 0x989680 ;  /* 0x009896800000995d */ /* 0x004fea0003900000 */
[----:B------:R-:W2:Y:S02]  /*6b70*/  @!P1 SYNCS.PHASECHK.TRANS64 P1, [R0+URZ+0x50], R5 ;  /* 0x00005005000095a7 */ /* 0x000ea400080210ff */
[----:B--2---:R-:W-:Y:S05]  /*6b80*/  @!P1 BRA `(.L_x_42) ;  /* 0xfffffffc00f09947 */ /* 0x004fea000383ffff */
[----:B------:R-:W-:Y:S05]  /*6b90*/  BRA `(.L_x_105) ;  /* 0xffffffb800c87947 */ /* 0x000fea000383ffff */
.L_x_45:
[----:B------:R-:W-:-:S07]  /*6ba0*/  MOV R0, UR5 ;  /* 0x0000000500007c02 */ /* 0x000fce0008000f00 */
.L_x_106:
[----:B-1----:R1:W2:Y:S02]  /*6bb0*/  SYNCS.PHASECHK.TRANS64.TRYWAIT P0, [R0+URZ+0x60], R3 ;  /* 0x00006003000075a7 */ /* 0x0022a400080011ff */
[----:B--2---:R-:W-:Y:S05]  /*6bc0*/  @!P0 NANOSLEEP.SYNCS 0x989680 ;  /* 0x009896800000895d */ /* 0x004fea0003900000 */
[----:B------:R-:W2:Y:S02]  /*6bd0*/  @!P0 SYNCS.PHASECHK.TRANS64 P0, [R0+URZ+0x60], R3 ;  /* 0x00006003000085a7 */ /* 0x000ea400080010ff */
[----:B--2---:R-:W-:Y:S05]  /*6be0*/  @!P0 BRA `(.L_x_106) ;  /* 0xfffffffc00f08947 */ /* 0x004fea000383ffff */
[----:B------:R-:W-:Y:S05]  /*6bf0*/  BRA `(.L_x_44) ;  /* 0xffffffbc001c7947 */ /* 0x000fea000383ffff */
.L_x_52:
[----:B-1----:R1:W2:Y:S02]  /*6c00*/  SYNCS.PHASECHK.TRANS64.TRYWAIT P1, [R0+URZ+0x50], R5 ;  /* 0x00005005000075a7 */ /* 0x0022a400080211ff */
[----:B--2---:R-:W-:Y:S05]  /*6c10*/  @!P1 NANOSLEEP.SYNCS 0x989680 ;  /* 0x009896800000995d */ /* 0x004fea0003900000 */
[----:B------:R-:W2:Y:S02]  /*6c20*/  @!P1 SYNCS.PHASECHK.TRANS64 P1, [R0+URZ+0x50], R5 ;  /* 0x00005005000095a7 */ /* 0x000ea400080210ff */
[----:B--2---:R-:W-:Y:S05]  /*6c30*/  @!P1 BRA `(.L_x_52) ;  /* 0xfffffffc00f09947 */ /* 0x004fea000383ffff */
[----:B------:R-:W-:Y:S05]  /*6c40*/  BRA `(.L_x_107) ;  /* 0xffffffc000747947 */ /* 0x000fea000383ffff */
.L_x_53:
[----:B------:R-:W-:-:S07]  /*6c50*/  MOV R3, UR9 ;  /* 0x0000000900037c02 */ /* 0x000fce0008000f00 */
.L_x_108:
[----:B-1----:R1:W2:Y:S02]  /*6c60*/  SYNCS.PHASECHK.TRANS64.TRYWAIT P0, [R3+URZ+0x90], R0 ;  /* 0x00009000030075a7 */ /* 0x0022a400080011ff */
[----:B--2---:R-:W-:Y:S05]  /*6c70*/  @!P0 NANOSLEEP.SYNCS 0x989680 ;  /* 0x009896800000895d */ /* 0x004fea0003900000 */
[----:B------:R-:W2:Y:S02]  /*6c80*/  @!P0 SYNCS.PHASECHK.TRANS64 P0, [R3+URZ+0x90], R0 ;  /* 0x00009000030085a7 */ /* 0x000ea400080010ff */
[----:B--2---:R-:W-:Y:S05]  /*6c90*/  @!P0 BRA `(.L_x_108) ;  /* 0xfffffffc00f08947 */ /* 0x004fea000383ffff */
[----:B------:R-:W-:Y:S05]  /*6ca0*/  BRA `(.L_x_109) ;  /* 0xffffffc000a87947 */ /* 0x000fea000383ffff */
.L_x_56:
[----:B------:R-:W-:Y:S07]  /*6cb0*/  MOV R0, UR7 ;  /* 0x0000000700007c02 */ /* 0x000fee0008000f00 */
.L_x_110:
[----:B-1----:R1:W2:Y:S02]  /*6cc0*/  SYNCS.PHASECHK.TRANS64.TRYWAIT P0, [R0+URZ], R3 ;  /* 0x00000003000075a7 */ /* 0x0022a400080011ff */
[----:B--2---:R-:W-:Y:S05]  /*6cd0*/  @!P0 NANOSLEEP.SYNCS 0x989680 ;  /* 0x009896800000895d */ /* 0x004fea0003900000 */
[----:B------:R-:W2:Y:S02]  /*6ce0*/  @!P0 SYNCS.PHASECHK.TRANS64 P0, [R0+URZ], R3 ;  /* 0x00000003000085a7 */ /* 0x000ea400080010ff */
[----:B--2---:R-:W-:Y:S05]  /*6cf0*/  @!P0 BRA `(.L_x_110) ;  /* 0xfffffffc00f08947 */ /* 0x004fea000383ffff */
[----:B------:R-:W-:Y:S05]  /*6d00*/  BRA `(.L_x_55) ;  /* 0xffffffc000c87947 */ /* 0x000fea000383ffff */
.L_x_59:
[----:B------:R-:W-:-:S07]  /*6d10*/  MOV R0, UR5 ;  /* 0x0000000500007c02 */ /* 0x000fce0008000f00 */
.L_x_111:
[----:B--2---:R2:W3:Y:S02]  /*6d20*/  SYNCS.PHASECHK.TRANS64.TRYWAIT P0, [R0+URZ], R3 ;  /* 0x00000003000075a7 */ /* 0x0044e400080011ff */
[----:B---3--:R-:W-:Y:S05]  /*6d30*/  @!P0 NANOSLEEP.SYNCS 0x989680 ;  /* 0x009896800000895d */ /* 0x008fea0003900000 */
[----:B------:R-:W3:Y:S02]  /*6d40*/  @!P0 SYNCS.PHASECHK.TRANS64 P0, [R0+URZ], R3 ;  /* 0x00000003000085a7 */ /* 0x000ee400080010ff */
[----:B---3--:R-:W-:Y:S05]  /*6d50*/  @!P0 BRA `(.L_x_111) ;  /* 0xfffffffc00f08947 */ /* 0x008fea000383ffff */
[----:B------:R-:W-:Y:S05]  /*6d60*/  BRA `(.L_x_112) ;  /* 0xffffffc400687947 */ /* 0x000fea000383ffff */
.L_x_60:
[----:B------:R-:W-:-:S07]  /*6d70*/  MOV R0, UR5 ;  /* 0x0000000500007c02 */ /* 0x000fce0008000f00 */
.L_x_113:
[----:B--2---:R2:W3:Y:S02]  /*6d80*/  SYNCS.PHASECHK.TRANS64.TRYWAIT P0, [R0+URZ], R3 ;  /* 0x00000003000075a7 */ /* 0x0044e400080011ff */
[----:B---3--:R-:W-:Y:S05]  /*6d90*/  @!P0 NANOSLEEP.SYNCS 0x989680 ;  /* 0x009896800000895d */ /* 0x008fea0003900000 */
[----:B------:R-:W3:Y:S02]  /*6da0*/  @!P0 SYNCS.PHASECHK.TRANS64 P0, [R0+URZ], R3 ;  /* 0x00000003000085a7 */ /* 0x000ee400080010ff */
[----:B---3--:R-:W-:Y:S05]  /*6db0*/  @!P0 BRA `(.L_x_113) ;  /* 0xfffffffc00f08947 */ /* 0x008fea000383ffff */
[----:B------:R-:W-:Y:S05]  /*6dc0*/  BRA `(.L_x_114) ;  /* 0xffffffc400747947 */ /* 0x000fea000383ffff */
.L_x_61:
[----:B------:R-:W-:-:S07]  /*6dd0*/  MOV R0, UR5 ;  /* 0x0000000500007c02 */ /* 0x000fce0008000f00 */
.L_x_115:
[----:B--2---:R2:W3:Y:S02]  /*6de0*/  SYNCS.PHASECHK.TRANS64.TRYWAIT P0, [R0+URZ], R3 ;  /* 0x00000003000075a7 */ /* 0x0044e400080011ff */
[----:B---3--:R-:W-:Y:S05]  /*6df0*/  @!P0 NANOSLEEP.SYNCS 0x989680 ;  /* 0x009896800000895d */ /* 0x008fea0003900000 */
[----:B------:R-:W3:Y:S02]  /*6e00*/  @!P0 SYNCS.PHASECHK.TRANS64 P0, [R0+URZ], R3 ;  /* 0x00000003000085a7 */ /* 0x000ee400080010ff */
[----:B---3--:R-:W-:Y:S05]  /*6e10*/  @!P0 BRA `(.L_x_115) ;  /* 0xfffffffc00f08947 */ /* 0x008fea000383ffff */
[----:B------:R-:W-:Y:S05]  /*6e20*/  BRA `(.L_x_116) ;  /* 0xffffffc400807947 */ /* 0x000fea000383ffff */
.L_x_62:
[----:B------:R-:W-:-:S07]  /*6e30*/  MOV R0, UR7 ;  /* 0x0000000700007c02 */ /* 0x000fce0008000f00 */
.L_x_117:
[----:B--2---:R2:W3:Y:S02]  /*6e40*/  SYNCS.PHASECHK.TRANS64.TRYWAIT P0, [R0+URZ], R3 ;  /* 0x00000003000075a7 */ /* 0x0044e400080011ff */
[----:B---3--:R-:W-:Y:S05]  /*6e50*/  @!P0 NANOSLEEP.SYNCS 0x989680 ;  /* 0x009896800000895d */ /* 0x008fea0003900000 */
[----:B------:R-:W3:Y:S02]  /*6e60*/  @!P0 SYNCS.PHASECHK.TRANS64 P0, [R0+URZ], R3 ;  /* 0x00000003000085a7 */ /* 0x000ee400080010ff */
[----:B---3--:R-:W-:Y:S05]  /*6e70*/  @!P0 BRA `(.L_x_117) ;  /* 0xfffffffc00f08947 */ /* 0x008fea000383ffff */
[----:B------:R-:W-:Y:S05]  /*6e80*/  BRA `(.L_x_118) ;  /* 0xffffffc4008c7947 */ /* 0x000fea000383ffff */
.L_x_67:
[----:B---3--:R3:W1:Y:S02]  /*6e90*/  SYNCS.PHASECHK.TRANS64.TRYWAIT P0, [R0+URZ+0x50], R3 ;  /* 0x00005003000075a7 */ /* 0x00866400080011ff */
[----:B-1----:R-:W-:Y:S05]  /*6ea0*/  @!P0 NANOSLEEP.SYNCS 0x989680 ;  /* 0x009896800000895d */ /* 0x002fea0003900000 */
[----:B------:R-:W1:Y:S02]  /*6eb0*/  @!P0 SYNCS.PHASECHK.TRANS64 P0, [R0+URZ+0x50], R3 ;  /* 0x00005003000085a7 */ /* 0x000e6400080010ff */
[----:B-1----:R-:W-:Y:S05]  /*6ec0*/  @!P0 BRA `(.L_x_67) ;  /* 0xfffffffc00f08947 */ /* 0x002fea000383ffff */
[----:B------:R-:W-:Y:S05]  /*6ed0*/  BRA `(.L_x_119) ;  /* 0xffffffc800887947 */ /* 0x000fea000383ffff */
.L_x_70:
[----:B------:R-:W-:Y:S07]  /*6ee0*/  MOV R0, UR6 ;  /* 0x0000000600007c02 */ /* 0x000fee0008000f00 */
.L_x_120:
[----:B-1----:R1:W3:Y:S02]  /*6ef0*/  SYNCS.PHASECHK.TRANS64.TRYWAIT P0, [R0+URZ+0x48], R3 ;  /* 0x00004803000075a7 */ /* 0x0022e400080011ff */
[----:B---3--:R-:W-:Y:S05]  /*6f00*/  @!P0 NANOSLEEP.SYNCS 0x989680 ;  /* 0x009896800000895d */ /* 0x008fea0003900000 */
[----:B------:R-:W3:Y:S02]  /*6f10*/  @!P0 SYNCS.PHASECHK.TRANS64 P0, [R0+URZ+0x48], R3 ;  /* 0x00004803000085a7 */ /* 0x000ee400080010ff */
[----:B---3--:R-:W-:Y:S05]  /*6f20*/  @!P0 BRA `(.L_x_120) ;  /* 0xfffffffc00f08947 */ /* 0x008fea000383ffff */
[----:B------:R-:W-:Y:S05]  /*6f30*/  BRA `(.L_x_69) ;  /* 0xffffffcc00747947 */ /* 0x000fea000383ffff */
.L_x_73:
[----:B------:R-:W-:Y:S07]  /*6f40*/  MOV R3, UR6 ;  /* 0x0000000600037c02 */ /* 0x000fee0008000f00 */
.L_x_121:
[----:B-1----:R1:W2:Y:S02]  /*6f50*/  SYNCS.PHASECHK.TRANS64.TRYWAIT P2, [R3+URZ+0x38], R26 ;  /* 0x0000381a030075a7 */ /* 0x0022a400080411ff */
[----:B--2---:R-:W-:Y:S05]  /*6f60*/  @!P2 NANOSLEEP.SYNCS 0x989680 ;  /* 0x009896800000a95d */ /* 0x004fea0003900000 */
[----:B------:R-:W2:Y:S02]  /*6f70*/  @!P2 SYNCS.PHASECHK.TRANS64 P2, [R3+URZ+0x38], R26 ;  /* 0x0000381a0300a5a7 */ /* 0x000ea400080410ff */
[----:B--2---:R-:W-:Y:S05]  /*6f80*/  @!P2 BRA `(.L_x_121) ;  /* 0xfffffffc00f0a947 */ /* 0x004fea000383ffff */
[----:B------:R-:W-:Y:S05]  /*6f90*/  BRA `(.L_x_122) ;  /* 0xffffffd000087947 */ /* 0x000fea000383ffff */
.L_x_76:
[----:B--2---:R2:W4:Y:S02]  /*6fa0*/  SYNCS.PHASECHK.TRANS64.TRYWAIT P0, [R0+URZ+0x50], R3 ;  /* 0x00005003000075a7 */ /* 0x00452400080011ff */
[----:B----4-:R-:W-:Y:S05]  /*6fb0*/  @!P0 NANOSLEEP.SYNCS 0x989680 ;  /* 0x009896800000895d */ /* 0x010fea0003900000 */
[----:B------:R-:W4:Y:S02]  /*6fc0*/  @!P0 SYNCS.PHASECHK.TRANS64 P0, [R0+URZ+0x50], R3 ;  /* 0x00005003000085a7 */ /* 0x000f2400080010ff */
[----:B----4-:R-:W-:Y:S05]  /*6fd0*/  @!P0 BRA `(.L_x_76) ;  /* 0xfffffffc00f08947 */ /* 0x010fea000383ffff */
[----:B------:R-:W-:Y:S05]  /*6fe0*/  BRA `(.L_x_123) ;  /* 0xffffffd400687947 */ /* 0x000fea000383ffff */
.L_x_87:
[----:B-1----:R-:W-:Y:S04]  /*6ff0*/  MOV R0, UR43 ;  /* 0x0000002b00007c02 */ /* 0x002fe80008000f00 */
[----:B------:R1:W2:Y:S03]  /*7000*/  SYNCS.PHASECHK.TRANS64.TRYWAIT P1, [R0+URZ+0x30], R3 ;  /* 0x00003003000075a7 */ /* 0x0002a600080211ff */
[----:B--2---:R-:W-:Y:S05]  /*7010*/  @!P1 NANOSLEEP.SYNCS 0x989680 ;  /* 0x009896800000995d */ /* 0x004fea0003900000 */
[----:B------:R-:W2:Y:S02]  /*7020*/  @!P1 SYNCS.PHASECHK.TRANS64 P1, [R0+URZ+0x30], R3 ;  /* 0x00003003000095a7 */ /* 0x000ea400080210ff */
[----:B--2---:R-:W-:Y:S05]  /*7030*/  @!P1 BRA `(.L_x_87) ;  /* 0xfffffffc00ec9947 */ /* 0x004fea000383ffff */
[----:B------:R-:W-:Y:S05]  /*7040*/  BRA `(.L_x_86) ;  /* 0xffffffe000647947 */ /* 0x000fea000383ffff */
.L_x_89:
[----:B------:R1:W1:Y:S02]  /*7050*/  SYNCS.PHASECHK.TRANS64.TRYWAIT P1, [R148+URZ+0x70], R5 ;  /* 0x00007005940075a7 */ /* 0x00026400080211ff */
[----:B-1----:R-:W-:Y:S05]  /*7060*/  @!P1 NANOSLEEP.SYNCS 0x989680 ;  /* 0x009896800000995d */ /* 0x002fea0003900000 */
[----:B------:R-:W1:Y:S02]  /*7070*/  @!P1 SYNCS.PHASECHK.TRANS64 P1, [R148+URZ+0x70], R5 ;  /* 0x00007005940095a7 */ /* 0x000e6400080210ff */
[----:B-1----:R-:W-:Y:S05]  /*7080*/  @!P1 BRA `(.L_x_89) ;  /* 0xfffffffc00f09947 */ /* 0x002fea000383ffff */
[----:B------:R-:W-:Y:S05]  /*7090*/  BRA `(.L_x_88) ;  /* 0xffffffe000a87947 */ /* 0x000fea000383ffff */
        .weak           $__internal_0_$__cuda_sm10x_tcgen05_guardrail_trap_col_being_dealloced_not_returned_by_alloc
        .type           $__internal_0_$__cuda_sm10x_tcgen05_guardrail_trap_col_being_dealloced_not_returned_by_alloc,@function
        .size           $__internal_0_$__cuda_sm10x_tcgen05_guardrail_trap_col_being_dealloced_not_returned_by_alloc,($__internal_1_$__cuda_sm10x_tcgen05_guardrail_trap_phase_invalid_during_alloc - $__internal_0_$__cuda_sm10x_tcgen05_guardrail_trap_col_being_dealloced_not_returned_by_alloc)
$__internal_0_$__cuda_sm10x_tcgen05_guardrail_trap_col_being_dealloced_not_returned_by_alloc:
[----:B------:R-:W-:Y:S05]  /*70a0*/  BPT.TRAP 0x1 ;  /* 0x000000040000795c */ /* 0x000fea0000300000 */
[----:B------:R-:W-:-:S04]  /*70b0*/  HFMA2 R3, -RZ, RZ, 0, 0 ;  /* 0x00000000ff037431 */ /* 0x000fc800000001ff */
[----:B------:R-:W-:Y:S05]  /*70c0*/  RET.REL.NODEC R2 `(_ZN7cutlass13device_kernelINS_4gemm6kernel13GemmUniversalIN4cute5tupleIJiiiiEEENS1_10collective13CollectiveMmaINS1_35MainloopSm100TmaUmmaWarpSpecializedILi3ELi2ELi4ENS5_IJNS4_1CILi1EEESB_SB_EEEEENS5_IJNSA_ILi128EEENSA_ILi64EEENSA_ILi32EEEEEEaNS5_IJlSB_lEEEaSI_NS4_8TiledMMAINS4_8MMA_AtomIJNS4_15SM100_MMA_S8_SSIaaiLi128ELi64ELNS4_4UMMA5MajorE0ELSN_0ELNSM_8SaturateE0EEEEEENS4_6LayoutISC_NS5_IJNSA_ILi0EEESS_SS_EEEEENS5_IJNS4_10UnderscoreESV_SV_EEEEENS4_13SM90_TMA_LOADENS4_14ComposedLayoutINS4_7SwizzleILi1ELi4ELi3EEENS4_18smem_ptr_flag_bitsILi8EEENSR_INS5_IJNSA_ILi8EEESG_EEENS5_IJSG_SB_EEEEEEEvNS4_8identityESY_S18_vS19_EENS_8epilogue10collective18CollectiveEpilogueINS1B_23Sm100TmaWarpSpecializedILi1ELi1ELi64ELb0ELb0EEEJSH_NS5_IJNSR_ISE_SB_EENSR_ISF_SB_EEEEEaSI_aSI_NS1B_6fusion15FusionCallbacksIS1F_NS1J_17LinearCombinationIaiaiLNS_15FloatRoundStyleE2EEESH_S1I_JEEENS4_5SM1004TMEM4LOAD26SM100_TMEM_LOAD_32dp32b64xESY_NSZ_INS10_ILi2ELi4ELi3EEES13_NSR_INS5_IJS14_SF_EEENS5_IJSF_SB_EEEEEEENS4_39AutoVectorizingCopyWithAssumedAlignmentILi128EEENS4_14SM90_TMA_STOREES1X_S1Z_S1Z_EEEvvEEEEvNT_6ParamsE) ;  /* 0xffffff8c02cc7950 */ /* 0x000fea0003c3ffff */
        .weak           $__internal_1_$__cuda_sm10x_tcgen05_guardrail_trap_phase_invalid_during_alloc
        .type           $__internal_1_$__cuda_sm10x_tcgen05_guardrail_trap_phase_invalid_during_alloc,@function
        .size           $__internal_1_$__cuda_sm10x_tcgen05_guardrail_trap_phase_invalid_during_alloc,($__internal_2_$__cuda_sm10x_tcgen05_guardrail_trap_unallocated_columns_being_dealloced - $__internal_1_$__cuda_sm10x_tcgen05_guardrail_trap_phase_invalid_during_alloc)
$__internal_1_$__cuda_sm10x_tcgen05_guardrail_trap_phase_invalid_during_alloc:
[----:B------:R-:W-:Y:S05]  /*70d0*/  BPT.TRAP 0x1 ;  /* 0x000000040000795c */ /* 0x000fea0000300000 */
[----:B------:R-:W-:-:S04]  /*70e0*/  MOV R3, 0x0 ;  /* 0x0000000000037802 */ /* 0x000fc80000000f00 */
[----:B------:R-:W-:Y:S05]  /*70f0*/  RET.REL.NODEC R2 `(_ZN7cutlass13device_kernelINS_4gemm6kernel13GemmUniversalIN4cute5tupleIJiiiiEEENS1_10collective13CollectiveMmaINS1_35MainloopSm100TmaUmmaWarpSpecializedILi3ELi2ELi4ENS5_IJNS4_1CILi1EEESB_SB_EEEEENS5_IJNSA_ILi128EEENSA_ILi64EEENSA_ILi32EEEEEEaNS5_IJlSB_lEEEaSI_NS4_8TiledMMAINS4_8MMA_AtomIJNS4_15SM100_MMA_S8_SSIaaiLi128ELi64ELNS4_4UMMA5MajorE0ELSN_0ELNSM_8SaturateE0EEEEEENS4_6LayoutISC_NS5_IJNSA_ILi0EEESS_SS_EEEEENS5_IJNS4_10UnderscoreESV_SV_EEEEENS4_13SM90_TMA_LOADENS4_14ComposedLayoutINS4_7SwizzleILi1ELi4ELi3EEENS4_18smem_ptr_flag_bitsILi8EEENSR_INS5_IJNSA_ILi8EEESG_EEENS5_IJSG_SB_EEEEEEEvNS4_8identityESY_S18_vS19_EENS_8epilogue10collective18CollectiveEpilogueINS1B_23Sm100TmaWarpSpecializedILi1ELi1ELi64ELb0ELb0EEEJSH_NS5_IJNSR_ISE_SB_EENSR_ISF_SB_EEEEEaSI_aSI_NS1B_6fusion15FusionCallbacksIS1F_NS1J_17LinearCombinationIaiaiLNS_15FloatRoundStyleE2EEESH_S1I_JEEENS4_5SM1004TMEM4LOAD26SM100_TMEM_LOAD_32dp32b64xESY_NSZ_INS10_ILi2ELi4ELi3EEES13_NSR_INS5_IJS14_SF_EEENS5_IJSF_SB_EEEEEEENS4_39AutoVectorizingCopyWithAssumedAlignmentILi128EEENS4_14SM90_TMA_STOREES1X_S1Z_S1Z_EEEvvEEEEvNT_6ParamsE) ;  /* 0xffffff8c02c07950 */ /* 0x000fea0003c3ffff */
        .weak           $__internal_2_$__cuda_sm10x_tcgen05_guardrail_trap_unallocated_columns_being_dealloced
        .type           $__internal_2_$__cuda_sm10x_tcgen05_guardrail_trap_unallocated_columns_being_dealloced,@function
        .size           $__internal_2_$__cuda_sm10x_tcgen05_guardrail_trap_unallocated_columns_being_dealloced,(.L_x_125 - $__internal_2_$__cuda_sm10x_tcgen05_guardrail_trap_unallocated_columns_being_dealloced)
$__internal_2_$__cuda_sm10x_tcgen05_guardrail_trap_unallocated_columns_being_dealloced:
[----:B------:R-:W-:Y:S05]  /*7100*/  BPT.TRAP 0x1 ;  /* 0x000000040000795c */ /* 0x000fea0000300000 */
[----:B------:R-:W-:-:S04]  /*7110*/  HFMA2 R3, -RZ, RZ, 0, 0 ;  /* 0x00000000ff037431 */ /* 0x000fc800000001ff */
[----:B------:R-:W-:Y:S05]  /*7120*/  RET.REL.NODEC R2 `(_ZN7cutlass13device_kernelINS_4gemm6kernel13GemmUniversalIN4cute5tupleIJiiiiEEENS1_10collective13CollectiveMmaINS1_35MainloopSm100TmaUmmaWarpSpecializedILi3ELi2ELi4ENS5_IJNS4_1CILi1EEESB_SB_EEEEENS5_IJNSA_ILi128EEENSA_ILi64EEENSA_ILi32EEEEEEaNS5_IJlSB_lEEEaSI_NS4_8TiledMMAINS4_8MMA_AtomIJNS4_15SM100_MMA_S8_SSIaaiLi128ELi64ELNS4_4UMMA5MajorE0ELSN_0ELNSM_8SaturateE0EEEEEENS4_6LayoutISC_NS5_IJNSA_ILi0EEESS_SS_EEEEENS5_IJNS4_10UnderscoreESV_SV_EEEEENS4_13SM90_TMA_LOADENS4_14ComposedLayoutINS4_7SwizzleILi1ELi4ELi3EEENS4_18smem_ptr_flag_bitsILi8EEENSR_INS5_IJNSA_ILi8EEESG_EEENS5_IJSG_SB_EEEEEEEvNS4_8identityESY_S18_vS19_EENS_8epilogue10collective18CollectiveEpilogueINS1B_23Sm100TmaWarpSpecializedILi1ELi1ELi64ELb0ELb0EEEJSH_NS5_IJNSR_ISE_SB_EENSR_ISF_SB_EEEEEaSI_aSI_NS1B_6fusion15FusionCallbacksIS1F_NS1J_17LinearCombinationIaiaiLNS_15FloatRoundStyleE2EEESH_S1I_JEEENS4_5SM1004TMEM4LOAD26SM100_TMEM_LOAD_32dp32b64xESY_NSZ_INS10_ILi2ELi4ELi3EEES13_NSR_INS5_IJS14_SF_EEENS5_IJSF_SB_EEEEEEENS4_39AutoVectorizingCopyWithAssumedAlignmentILi128EEENS4_14SM90_TMA_STOREES1X_S1Z_S1Z_EEEvvEEEEvNT_6ParamsE) ;  /* 0xffffff8c02b47950 */ /* 0x000fea0003c3ffff */
.L_x_124:
[----:B------:R-:W-:-:S00]  /*7130*/  BRA `(.L_x_124) ;  /* 0xfffffffc00fc7947 */ /* 0x000fc0000383ffff */
[----:B------:R-:W-:-:S00]  /*7140*/  NOP ;  /* 0x0000000000007918 */ /* 0x000fc00000000000 */
        /* <DEDUP_REMOVED lines=11> */
.L_x_125:


//--------------------- .nv.global.init           --------------------------
	.section	.nv.global.init,"aw",@progbits
.nv.global.init:
	.type		$str$27,@object
	.size		$str$27,($str$28 - $str$27)
$str$27:
        /*0000*/ 	.byte	0x28, 0x61, 0x64, 0x64, 0x72, 0x65, 0x73, 0x73, 0x20, 0x26, 0x20, 0x6d, 0x61, 0x73, 0x6b, 0x29
        /*0010*/ 	.byte	0x20, 0x3d, 0x3d, 0x20, 0x30, 0x00
	.type		$str$28,@object
	.size		$str$28,($str$26 - $str$28)
$str$28:
        /*0016*/ 	.byte	0x2f, 0x74, 0x6d, 0x70, 0x2f, 0x63, 0x75, 0x74, 0x6c, 0x61, 0x73, 0x73, 0x5f, 0x73, 0x77, 0x65
        /*0026*/ 	.byte	0x65, 0x70, 0x5f, 0x73, 0x72, 0x63, 0x2f, 0x69, 0x6e, 0x63, 0x6c, 0x75, 0x64, 0x65, 0x2f, 0x63
        /*0036*/ 	.byte	0x75, 0x74, 0x65, 0x2f, 0x70, 0x6f, 0x69, 0x6e, 0x74, 0x65, 0x72, 0x5f, 0x66, 0x6c, 0x61, 0x67
        /*0046*/ 	.byte	0x67, 0x65, 0x64, 0x2e, 0x68, 0x70, 0x70, 0x00
	.type		$str$26,@object
	.size		$str$26,($str$25 - $str$26)
$str$26:
        /*004e*/ 	.byte	0x2f, 0x74, 0x6d, 0x70, 0x2f, 0x63, 0x75, 0x74, 0x6c, 0x61, 0x73, 0x73, 0x5f, 0x73, 0x77, 0x65
        /*005e*/ 	.byte	0x65, 0x70, 0x5f, 0x73, 0x72, 0x63, 0x2f, 0x69, 0x6e, 0x63, 0x6c, 0x75, 0x64, 0x65, 0x2f, 0x63
        /*006e*/ 	.byte	0x75, 0x74, 0x65, 0x2f, 0x61, 0x74, 0x6f, 0x6d, 0x2f, 0x63, 0x6f, 0x70, 0x79, 0x5f, 0x74, 0x72
        /*007e*/ 	.byte	0x61, 0x69, 0x74, 0x73, 0x5f, 0x73, 0x6d, 0x31, 0x30, 0x30, 0x2e, 0x68, 0x70, 0x70, 0x00
	.type		$str$25,@object
	.size		$str$25,(__unnamed_1 - $str$25)
$str$25:
        /*008d*/ 	.byte	0x28, 0x28, 0x75, 0x69, 0x6e, 0x74, 0x33, 0x32, 0x5f, 0x74, 0x28, 0x74, 0x68, 0x72, 0x65, 0x61
        /*009d*/ 	.byte	0x64, 0x49, 0x64, 0x78, 0x2e, 0x78, 0x29, 0x20, 0x2f, 0x20, 0x33, 0x32, 0x29, 0x20, 0x25, 0x20
        /*00ad*/ 	.byte	0x34, 0x29, 0x20, 0x3d, 0x3d, 0x20, 0x28, 0x28, 0x28, 0x74, 0x6d, 0x65, 0x6d, 0x5f, 0x61, 0x64
        /*00bd*/ 	.byte	0x64, 0x72, 0x20, 0x3e, 0x3e, 0x20, 0x31, 0x36, 0x29, 0x20, 0x2f, 0x20, 0x33, 0x32, 0x29, 0x20
        /*00cd*/ 	.byte	0x25, 0x20, 0x34, 0x29, 0x00
	.type		__unnamed_1,@object
	.size		__unnamed_1,(__unnamed_2 - __unnamed_1)
__unnamed_1:
        /*00d2*/ 	.byte	0x61, 0x75, 0x74, 0x6f, 0x20, 0x63, 0x75, 0x74, 0x65, 0x3a, 0x3a, 0x61, 0x73, 0x5f, 0x70, 0x6f
        /* <DEDUP_REMOVED lines=24> */
        /*0262*/ 	.byte	0x5d, 0x00
	.type		__unnamed_2,@object
	.size		__unnamed_2,(.L_2 - __unnamed_2)
__unnamed_2:
        /* <DEDUP_REMOVED lines=42> */
        /*0504*/ 	.byte	0x43, 0x3c, 0x30, 0x3e, 0x3e, 0x3e, 0x3e, 0x5d, 0x00
.L_2:


//--------------------- .nv.shared._ZN7cutlass13device_kernelINS_4gemm6kernel13GemmUniversalIN4cute5tupleIJiiiiEEENS1_10collective13CollectiveMmaINS1_35MainloopSm100TmaUmmaWarpSpecializedILi3ELi2ELi4ENS5_IJNS4_1CILi1EEESB_SB_EEEEENS5_IJNSA_ILi128EEENSA_ILi64EEENSA_ILi32EEEEEEaNS5_IJlSB_lEEEaSI_NS4_8TiledMMAINS4_8MMA_AtomIJNS4_15SM100_MMA_S8_SSIaaiLi128ELi64ELNS4_4UMMA5MajorE0ELSN_0ELNSM_8SaturateE0EEEEEENS4_6LayoutISC_NS5_IJNSA_ILi0EEESS_SS_EEEEENS5_IJNS4_10UnderscoreESV_SV_EEEEENS4_13SM90_TMA_LOADENS4_14ComposedLayoutINS4_7SwizzleILi1ELi4ELi3EEENS4_18smem_ptr_flag_bitsILi8EEENSR_INS5_IJNSA_ILi8EEESG_EEENS5_IJSG_SB_EEEEEEEvNS4_8identityESY_S18_vS19_EENS_8epilogue10collective18CollectiveEpilogueINS1B_23Sm100TmaWarpSpecializedILi1ELi1ELi64ELb0ELb0EEEJSH_NS5_IJNSR_ISE_SB_EENSR_ISF_SB_EEEEEaSI_aSI_NS1B_6fusion15FusionCallbacksIS1F_NS1J_17LinearCombinationIaiaiLNS_15FloatRoundStyleE2EEESH_S1I_JEEENS4_5SM1004TMEM4LOAD26SM100_TMEM_LOAD_32dp32b64xESY_NSZ_INS10_ILi2ELi4ELi3EEES13_NSR_INS5_IJS14_SF_EEENS5_IJSF_SB_EEEEEEENS4_39AutoVectorizingCopyWithAssumedAlignmentILi128EEENS4_14SM90_TMA_STOREES1X_S1Z_S1Z_EEEvvEEEEvNT_6ParamsE --------------------------
	.section	.nv.shared._ZN7cutlass13device_kernelINS_4gemm6kernel13GemmUniversalIN4cute5tupleIJiiiiEEENS1_10collective13CollectiveMmaINS1_35MainloopSm100TmaUmmaWarpSpecializedILi3ELi2ELi4ENS5_IJNS4_1CILi1EEESB_SB_EEEEENS5_IJNSA_ILi128EEENSA_ILi64EEENSA_ILi32EEEEEEaNS5_IJlSB_lEEEaSI_NS4_8TiledMMAINS4_8MMA_AtomIJNS4_15SM100_MMA_S8_SSIaaiLi128ELi64ELNS4_4UMMA5MajorE0ELSN_0ELNSM_8SaturateE0EEEEEENS4_6LayoutISC_NS5_IJNSA_ILi0EEESS_SS_EEEEENS5_IJNS4_10UnderscoreESV_SV_EEEEENS4_13SM90_TMA_LOADENS4_14ComposedLayoutINS4_7SwizzleILi1ELi4ELi3EEENS4_18smem_ptr_flag_bitsILi8EEENSR_INS5_IJNSA_ILi8EEESG_EEENS5_IJSG_SB_EEEEEEEvNS4_8identityESY_S18_vS19_EENS_8epilogue10collective18CollectiveEpilogueINS1B_23Sm100TmaWarpSpecializedILi1ELi1ELi64ELb0ELb0EEEJSH_NS5_IJNSR_ISE_SB_EENSR_ISF_SB_EEEEEaSI_aSI_NS1B_6fusion15FusionCallbacksIS1F_NS1J_17LinearCombinationIaiaiLNS_15FloatRoundStyleE2EEESH_S1I_JEEENS4_5SM1004TMEM4LOAD26SM100_TMEM_LOAD_32dp32b64xESY_NSZ_INS10_ILi2ELi4ELi3EEES13_NSR_INS5_IJS14_SF_EEENS5_IJSF_SB_EEEEEEENS4_39AutoVectorizingCopyWithAssumedAlignmentILi128EEENS4_14SM90_TMA_STOREES1X_S1Z_S1Z_EEEvvEEEEvNT_6ParamsE,"aw",@nobits
	.sectionflags	@""
	.align	16
	.zero		1024


//--------------------- .nv.shared.reserved.0     --------------------------
	.section	.nv.shared.reserved.0,"aw",@nobits
	.weak		__nv_reservedSMEM_offset_0_alias
	.size		__nv_reservedSMEM_offset_0_alias, 0, 64
	.other		__nv_reservedSMEM_offset_0_alias,@"STO_CUDA_RESERVED_SHARED STV_DEFAULT"
__nv_reservedSMEM_offset_0_alias:
	.zero		0
.nv.shared.reserved.0:
	.zero		64
	.weak		__nv_reservedSMEM_tcgen05_partition
	.type		__nv_reservedSMEM_tcgen05_partition,@object
	.size		__nv_reservedSMEM_tcgen05_partition,(.L_0 - __nv_reservedSMEM_tcgen05_partition)
__nv_reservedSMEM_tcgen05_partition:
	.zero		32
.L_0:


//--------------------- .nv.global                --------------------------
	.section	.nv.global,"aw",@nobits
.nv.global:
	.type		_ZN39_INTERNAL_9cb4ad52_4_k_cu_b93c9d43_95194cute1_E,@object
	.size		_ZN39_INTERNAL_9cb4ad52_4_k_cu_b93c9d43_95194cute1_E,(_ZN39_INTERNAL_9cb4ad52_4_k_cu_b93c9d43_95194cuda3std3__45__cpo6cbeginE - _ZN39_INTERNAL_9cb4ad52_4_k_cu_b93c9d43_95194cute1_E)
_ZN39_INTERNAL_9cb4ad52_4_k_cu_b93c9d43_95194cute1_E:
	.zero		1
	.type		_ZN39_INTERNAL_9cb4ad52_4_k_cu_b93c9d43_95194cuda3std3__45__cpo6cbeginE,@object
	.size		_ZN39_INTERNAL_9cb4ad52_4_k_cu_b93c9d43_95194cuda3std3__45__cpo6cbeginE,(_ZN39_INTERNAL_9cb4ad52_4_k_cu_b93c9d43_95194cuda3std3__48in_placeE - _ZN39_INTERNAL_9cb4ad52_4_k_cu_b93c9d43_95194cuda3std3__45__cpo6cbeginE)
_ZN39_INTERNAL_9cb4ad52_4_k_cu_b93c9d43_95194cuda3std3__45__cpo6cbeginE:
	.zero		1
	.type		_ZN39_INTERNAL_9cb4ad52_4_k_cu_b93c9d43_95194cuda3std3__48in_placeE,@object
	.size		_ZN39_INTERNAL_9cb4ad52_4_k_cu_b93c9d43_95194cuda3std3__48in_placeE,(_ZN39_INTERNAL_9cb4ad52_4_k_cu_b93c9d43_95194cuda3std6ranges3__45__cpo9iter_moveE - _ZN39_INTERNAL_9cb4ad52_4_k_cu_b93c9d43_95194cuda3std3__48in_placeE)
_ZN39_INTERNAL_9cb4ad52_4_k_cu_b93c9d43_95194cuda3std3__48in_placeE:
	.zero		1
	.type		_ZN39_INTERNAL_9cb4ad52_4_k_cu_b93c9d43_95194cuda3std6ranges3__45__cpo9iter_moveE,@object
	.size		_ZN39_INTERNAL_9cb4ad52_4_k_cu_b93c9d43_95194cuda3std6ranges3__45__cpo9iter_moveE,(_ZN39_INTERNAL_9cb4ad52_4_k_cu_b93c9d43_95194cuda3std3__45__cpo5beginE - _ZN39_INTERNAL_9cb4ad52_4_k_cu_b93c9d43_95194cuda3std6ranges3__45__cpo9iter_moveE)
_ZN39_INTERNAL_9cb4ad52_4_k_cu_b93c9d43_95194cuda3std6ranges3__45__cpo9iter_moveE:
	.zero		1
	.type		_ZN39_INTERNAL_9cb4ad52_4_k_cu_b93c9d43_95194cuda3std3__45__cpo5beginE,@object
	.size		_ZN39_INTERNAL_9cb4ad52_4_k_cu_b93c9d43_95194cuda3std3__45__cpo5beginE,(_ZN39_INTERNAL_9cb4ad52_4_k_cu_b93c9d43_95194cuda3std3__441_GLOBAL__N__9cb4ad52_4_k_cu_b93c9d43_95196ignoreE - _ZN39_INTERNAL_9cb4ad52_4_k_cu_b93c9d43_95194cuda3std3__45__cpo5beginE)
_ZN39_INTERNAL_9cb4ad52_4_k_cu_b93c9d43_95194cuda3std3__45__cpo5beginE:
	.zero		1
	.type		_ZN39_INTERNAL_9cb4ad52_4_k_cu_b93c9d43_95194cuda3std3__441_GLOBAL__N__9cb4ad52_4_k_cu_b93c9d43_95196ignoreE,@object
	.size		_ZN39_INTERNAL_9cb4ad52_4_k_cu_b93c9d43_95194cuda3std3__441_GLOBAL__N__9cb4ad52_4_k_cu_b93c9d43_95196ignoreE,(_ZN39_INTERNAL_9cb4ad52_4_k_cu_b93c9d43_95194cute7productE - _ZN39_INTERNAL_9cb4ad52_4_k_cu_b93c9d43_95194cuda3std3__441_GLOBAL__N__9cb4ad52_4_k_cu_b93c9d43_95196ignoreE)
_ZN39_INTERNAL_9cb4ad52_4_k_cu_b93c9d43_95194cuda3std3__441_GLOBAL__N__9cb4ad52_4_k_cu_b93c9d43_95196ignoreE:
	.zero		1
	.type		_ZN39_INTERNAL_9cb4ad52_4_k_cu_b93c9d43_95194cute7productE,@object
	.size		_ZN39_INTERNAL_9cb4ad52_4_k_cu_b93c9d43_95194cute7productE,(_ZN39_INTERNAL_9cb4ad52_4_k_cu_b93c9d43_95194cuda3std3__45__cpo3endE - _ZN39_INTERNAL_9cb4ad52_4_k_cu_b93c9d43_95194cute7productE)
_ZN39_INTERNAL_9cb4ad52_4_k_cu_b93c9d43_95194cute7productE:
	.zero		1
	.type		_ZN39_INTERNAL_9cb4ad52_4_k_cu_b93c9d43_95194cuda3std3__45__cpo3endE,@object
	.size		_ZN39_INTERNAL_9cb4ad52_4_k_cu_b93c9d43_95194cuda3std3__45__cpo3endE,(_ZN39_INTERNAL_9cb4ad52_4_k_cu_b93c9d43_95194cuda3std3__419piecewise_constructE - _ZN39_INTERNAL_9cb4ad52_4_k_cu_b93c9d43_95194cuda3std3__45__cpo3endE)
_ZN39_INTERNAL_9cb4ad52_4_k_cu_b93c9d43_95194cuda3std3__45__cpo3endE:
	.zero		1
	.type		_ZN39_INTERNAL_9cb4ad52_4_k_cu_b93c9d43_95194cuda3std3__419piecewise_constructE,@object
	.size		_ZN39_INTERNAL_9cb4ad52_4_k_cu_b93c9d43_95194cuda3std3__419piecewise_constructE,(_ZN39_INTERNAL_9cb4ad52_4_k_cu_b93c9d43_95194cuda3std3__45__cpo4cendE - _ZN39_INTERNAL_9cb4ad52_4_k_cu_b93c9d43_95194cuda3std3__419piecewise_constructE)
_ZN39_INTERNAL_9cb4ad52_4_k_cu_b93c9d43_95194cuda3std3__419piecewise_constructE:
	.zero		1
	.type		_ZN39_INTERNAL_9cb4ad52_4_k_cu_b93c9d43_95194cuda3std3__45__cpo4cendE,@object
	.size		_ZN39_INTERNAL_9cb4ad52_4_k_cu_b93c9d43_95194cuda3std3__45__cpo4cendE,(_ZN39_INTERNAL_9cb4ad52_4_k_cu_b93c9d43_95194cuda3std6ranges3__45__cpo4swapE - _ZN39_INTERNAL_9cb4ad52_4_k_cu_b93c9d43_95194cuda3std3__45__cpo4cendE)
_ZN39_INTERNAL_9cb4ad52_4_k_cu_b93c9d43_95194cuda3std3__45__cpo4cendE:
	.zero		1
	.type		_ZN39_INTERNAL_9cb4ad52_4_k_cu_b93c9d43_95194cuda3std6ranges3__45__cpo4swapE,@object
	.size		_ZN39_INTERNAL_9cb4ad52_4_k_cu_b93c9d43_95194cuda3std6ranges3__45__cpo4swapE,(.L_10 - _ZN39_INTERNAL_9cb4ad52_4_k_cu_b93c9d43_95194cuda3std6ranges3__45__cpo4swapE)
_ZN39_INTERNAL_9cb4ad52_4_k_cu_b93c9d43_95194cuda3std6ranges3__45__cpo4swapE:
	.zero		1
.L_10:


//--------------------- .nv.constant0._ZN7cutlass13device_kernelINS_4gemm6kernel13GemmUniversalIN4cute5tupleIJiiiiEEENS1_10collective13CollectiveMmaINS1_35MainloopSm100TmaUmmaWarpSpecializedILi3ELi2ELi4ENS5_IJNS4_1CILi1EEESB_SB_EEEEENS5_IJNSA_ILi128EEENSA_ILi64EEENSA_ILi32EEEEEEaNS5_IJlSB_lEEEaSI_NS4_8TiledMMAINS4_8MMA_AtomIJNS4_15SM100_MMA_S8_SSIaaiLi128ELi64ELNS4_4UMMA5MajorE0ELSN_0ELNSM_8SaturateE0EEEEEENS4_6LayoutISC_NS5_IJNSA_ILi0EEESS_SS_EEEEENS5_IJNS4_10UnderscoreESV_SV_EEEEENS4_13SM90_TMA_LOADENS4_14ComposedLayoutINS4_7SwizzleILi1ELi4ELi3EEENS4_18smem_ptr_flag_bitsILi8EEENSR_INS5_IJNSA_ILi8EEESG_EEENS5_IJSG_SB_EEEEEEEvNS4_8identityESY_S18_vS19_EENS_8epilogue10collective18CollectiveEpilogueINS1B_23Sm100TmaWarpSpecializedILi1ELi1ELi64ELb0ELb0EEEJSH_NS5_IJNSR_ISE_SB_EENSR_ISF_SB_EEEEEaSI_aSI_NS1B_6fusion15FusionCallbacksIS1F_NS1J_17LinearCombinationIaiaiLNS_15FloatRoundStyleE2EEESH_S1I_JEEENS4_5SM1004TMEM4LOAD26SM100_TMEM_LOAD_32dp32b64xESY_NSZ_INS10_ILi2ELi4ELi3EEES13_NSR_INS5_IJS14_SF_EEENS5_IJSF_SB_EEEEEEENS4_39AutoVectorizingCopyWithAssumedAlignmentILi128EEENS4_14SM90_TMA_STOREES1X_S1Z_S1Z_EEEvvEEEEvNT_6ParamsE --------------------------
	.section	.nv.constant0._ZN7cutlass13device_kernelINS_4gemm6kernel13GemmUniversalIN4cute5tupleIJiiiiEEENS1_10collective13CollectiveMmaINS1_35MainloopSm100TmaUmmaWarpSpecializedILi3ELi2ELi4ENS5_IJNS4_1CILi1EEESB_SB_EEEEENS5_IJNSA_ILi128EEENSA_ILi64EEENSA_ILi32EEEEEEaNS5_IJlSB_lEEEaSI_NS4_8TiledMMAINS4_8MMA_AtomIJNS4_15SM100_MMA_S8_SSIaaiLi128ELi64ELNS4_4UMMA5MajorE0ELSN_0ELNSM_8SaturateE0EEEEEENS4_6LayoutISC_NS5_IJNSA_ILi0EEESS_SS_EEEEENS5_IJNS4_10UnderscoreESV_SV_EEEEENS4_13SM90_TMA_LOADENS4_14ComposedLayoutINS4_7SwizzleILi1ELi4ELi3EEENS4_18smem_ptr_flag_bitsILi8EEENSR_INS5_IJNSA_ILi8EEESG_EEENS5_IJSG_SB_EEEEEEEvNS4_8identityESY_S18_vS19_EENS_8epilogue10collective18CollectiveEpilogueINS1B_23Sm100TmaWarpSpecializedILi1ELi1ELi64ELb0ELb0EEEJSH_NS5_IJNSR_ISE_SB_EENSR_ISF_SB_EEEEEaSI_aSI_NS1B_6fusion15FusionCallbacksIS1F_NS1J_17LinearCombinationIaiaiLNS_15FloatRoundStyleE2EEESH_S1I_JEEENS4_5SM1004TMEM4LOAD26SM100_TMEM_LOAD_32dp32b64xESY_NSZ_INS10_ILi2ELi4ELi3EEES13_NSR_INS5_IJS14_SF_EEENS5_IJSF_SB_EEEEEEENS4_39AutoVectorizingCopyWithAssumedAlignmentILi128EEENS4_14SM90_TMA_STOREES1X_S1Z_S1Z_EEEvvEEEEvNT_6ParamsE,"a",@progbits
	.sectionflags	@""
	.align	4
.nv.constant0._ZN7cutlass13device_kernelINS_4gemm6kernel13GemmUniversalIN4cute5tupleIJiiiiEEENS1_10collective13CollectiveMmaINS1_35MainloopSm100TmaUmmaWarpSpecializedILi3ELi2ELi4ENS5_IJNS4_1CILi1EEESB_SB_EEEEENS5_IJNSA_ILi128EEENSA_ILi64EEENSA_ILi32EEEEEEaNS5_IJlSB_lEEEaSI_NS4_8TiledMMAINS4_8MMA_AtomIJNS4_15SM100_MMA_S8_SSIaaiLi128ELi64ELNS4_4UMMA5MajorE0ELSN_0ELNSM_8SaturateE0EEEEEENS4_6LayoutISC_NS5_IJNSA_ILi0EEESS_SS_EEEEENS5_IJNS4_10UnderscoreESV_SV_EEEEENS4_13SM90_TMA_LOADENS4_14ComposedLayoutINS4_7SwizzleILi1ELi4ELi3EEENS4_18smem_ptr_flag_bitsILi8EEENSR_INS5_IJNSA_ILi8EEESG_EEENS5_IJSG_SB_EEEEEEEvNS4_8identityESY_S18_vS19_EENS_8epilogue10collective18CollectiveEpilogueINS1B_23Sm100TmaWarpSpecializedILi1ELi1ELi64ELb0ELb0EEEJSH_NS5_IJNSR_ISE_SB_EENSR_ISF_SB_EEEEEaSI_aSI_NS1B_6fusion15FusionCallbacksIS1F_NS1J_17LinearCombinationIaiaiLNS_15FloatRoundStyleE2EEESH_S1I_JEEENS4_5SM1004TMEM4LOAD26SM100_TMEM_LOAD_32dp32b64xESY_NSZ_INS10_ILi2ELi4ELi3EEES13_NSR_INS5_IJS14_SF_EEENS5_IJSF_SB_EEEEEEENS4_39AutoVectorizingCopyWithAssumedAlignmentILi128EEENS4_14SM90_TMA_STOREES1X_S1Z_S1Z_EEEvvEEEEvNT_6ParamsE:
	.zero		2944


//--------------------- SYMBOLS --------------------------

	.type		.nv.reservedSmem.offset0,@object
	.size		.nv.reservedSmem.offset0,0x4
	.type		.nv.reservedSmem.cap,@object
	.size		.nv.reservedSmem.cap,0x4
	.type		__assertfail,@function
